def attn_fwd(
    Q,
    K,
    V,
    Out,
    Lse,
    sm_scale,
    stride_qz,
    stride_qh,
    stride_qm,
    stride_qk,
    stride_kz,
    stride_kh,
    stride_kn,
    stride_kk,
    stride_vz,
    stride_vh,
    stride_vn,
    stride_vk,
    stride_oz,
    stride_oh,
    stride_om,
    stride_ok,
    seqlen_q,
    seqlen_k,
    BLOCK_M: tl.constexpr,
    BLOCK_N: tl.constexpr,
    HEAD_DIM: tl.constexpr,
    CAUSAL: tl.constexpr,
):
    start_m = tl.program_id(0)
    off_hz = tl.program_id(1)
    q_off = off_hz * stride_qh
    k_off = off_hz * stride_kh
    v_off = off_hz * stride_vh
    offs_m = start_m * BLOCK_M + tl.arange(0, BLOCK_M)
    offs_d = tl.arange(0, HEAD_DIM)
    offs_n = tl.arange(0, BLOCK_N)
    q_ptrs = Q + q_off + offs_m[:, None] * stride_qm + offs_d[None, :] * stride_qk
    k_ptrs = K + k_off + offs_d[:, None] * stride_kk + offs_n[None, :] * stride_kn
    v_ptrs = V + v_off + offs_n[:, None] * stride_vn + offs_d[None, :] * stride_vk
    m_i = tl.full([BLOCK_M], float("-inf"), dtype=tl.float32)
    l_i = tl.zeros([BLOCK_M], dtype=tl.float32) + 1.0
    acc = tl.zeros([BLOCK_M, HEAD_DIM], dtype=tl.float32)
    q = tl.load(q_ptrs)
    acc, l_i, m_i = _attn_fwd_inner(
        acc,
        l_i,
        m_i,
        q,
        k_ptrs,
        v_ptrs,
        sm_scale,
        stride_kn,
        stride_vn,
        start_m,
        seqlen_k,
        BLOCK_M,
        BLOCK_N,
        HEAD_DIM,
        CAUSAL,
    )
    acc = acc / l_i[:, None]
    lse = m_i + tl.math.log2(l_i) / 1.4426950408889634
    o_ptrs = (
        Out
        + off_hz * stride_oh
        + offs_m[:, None] * stride_om
        + offs_d[None, :] * stride_ok
    )
    tl.store(o_ptrs, acc.to(Out.dtype.element_ty))
    tl.store(Lse + off_hz * seqlen_q + offs_m, lse)

# config = {"BLOCK_M": 256, "BLOCK_N": 32, "HEAD_DIM": 16, "arch": "sm_100", "causal": false, "dtype": "fp16", "num_stages": 2, "num_warps": 8}
# arch = sm_100


// ===== COMPILED SASS (sm_100a) =====

	.target	sm_100a

	.elftype	@"ET_EXEC"


//--------------------- .note.nv.tkinfo           --------------------------
	.section	.note.nv.tkinfo,"",@"SHT_NOTE"
	.sectionflags	@"SHF_NOTE_NV_TKINFO"
	.tkinfo
        /*0018*/ 	.word	0x00000081
        /*0030*/ 	.string	""
        /*0030*/ 	.string	"ptxas-blackwell"
        /*0030*/ 	.string	"Cuda compilation tools, release 12.9, V12.9.86"
        /*0030*/ 	.string	"Build cuda_12.9.r12.9/compiler.36037853_0"
        /*0030*/ 	.string	"-v  -suppress-debug-info  -lineinfo  -arch sm_100a "



//--------------------- .note.nv.cuver            --------------------------
	.section	.note.nv.cuver,"",@"SHT_NOTE"
	.sectionflags	@"SHF_NOTE_NV_CUVER"
        /*0018*/ 	.short	0x0001
        /*001a*/ 	.short	0x0064
        /*001c*/ 	.short	0x0001
        /*001e*/ 	.short	0x0000
        /*0020*/ 	.short	0x0001
        /*0022*/ 	.short	0x0000


//--------------------- .nv.info                  --------------------------
	.section	.nv.info,"",@"SHT_CUDA_INFO"
	.align	4


	//----- nvinfo : EIATTR_REGCOUNT
	.align		4
        /*0000*/ 	.byte	0x04, 0x2f
        /*0002*/ 	.short	(.L_5 - .L_4)
	.align		4
.L_4:
        /*0004*/ 	.word	index@(attn_fwd)
        /*0008*/ 	.word	0x00000040


	//----- nvinfo : EIATTR_FRAME_SIZE
	.align		4
.L_5:
        /*000c*/ 	.byte	0x04, 0x11
        /*000e*/ 	.short	(.L_7 - .L_6)
	.align		4
.L_6:
        /*0010*/ 	.word	index@($__internal_2_$__cuda_sm10x_tcgen05_guardrail_trap_unallocated_columns_being_dealloced)
        /*0014*/ 	.word	0x00000010


	//----- nvinfo : EIATTR_FRAME_SIZE
	.align		4
.L_7:
        /*0018*/ 	.byte	0x04, 0x11
        /*001a*/ 	.short	(.L_9 - .L_8)
	.align		4
.L_8:
        /*001c*/ 	.word	index@($__internal_1_$__cuda_sm10x_tcgen05_guardrail_trap_phase_invalid_during_alloc)
        /*0020*/ 	.word	0x00000010


	//----- nvinfo : EIATTR_FRAME_SIZE
	.align		4
.L_9:
        /*0024*/ 	.byte	0x04, 0x11
        /*0026*/ 	.short	(.L_11 - .L_10)
	.align		4
.L_10:
        /*0028*/ 	.word	index@($__internal_0_$__cuda_sm10x_tcgen05_guardrail_trap_col_being_dealloced_not_returned_by_alloc)
        /*002c*/ 	.word	0x00000010


	//----- nvinfo : EIATTR_FRAME_SIZE
	.align		4
.L_11:
        /*0030*/ 	.byte	0x04, 0x11
        /*0032*/ 	.short	(.L_13 - .L_12)
	.align		4
.L_12:
        /*0034*/ 	.word	index@(attn_fwd)
        /*0038*/ 	.word	0x00000010


	//----- nvinfo : EIATTR_MIN_STACK_SIZE
	.align		4
.L_13:
        /*003c*/ 	.byte	0x04, 0x12
        /*003e*/ 	.short	(.L_15 - .L_14)
	.align		4
.L_14:
        /*0040*/ 	.word	index@(attn_fwd)
        /*0044*/ 	.word	0x00000010
.L_15:


//--------------------- .nv.info.attn_fwd         --------------------------
	.section	.nv.info.attn_fwd,"",@"SHT_CUDA_INFO"
	.sectionflags	@""
	.align	4


	//----- nvinfo : EIATTR_CUDA_API_VERSION
	.align		4
        /*0000*/ 	.byte	0x04, 0x37
        /*0002*/ 	.short	(.L_17 - .L_16)
.L_16:
        /*0004*/ 	.word	0x00000081


	//----- nvinfo : EIATTR_KPARAM_INFO
	.align		4
.L_17:
        /*0008*/ 	.byte	0x04, 0x17
        /*000a*/ 	.short	(.L_19 - .L_18)
.L_18:
        /*000c*/ 	.word	0x00000000
        /*0010*/ 	.short	0x0019
        /*0012*/ 	.short	0x0080
        /*0014*/ 	.byte	0x00, 0xf4, 0x21, 0x00


	//----- nvinfo : EIATTR_KPARAM_INFO
	.align		4
.L_19:
        /*0018*/ 	.byte	0x04, 0x17
        /*001a*/ 	.short	(.L_21 - .L_20)
.L_20:
        /*001c*/ 	.word	0x00000000
        /*0020*/ 	.short	0x0018
        /*0022*/ 	.short	0x0078
        /*0024*/ 	.byte	0x00, 0xf4, 0x21, 0x00


	//----- nvinfo : EIATTR_KPARAM_INFO
	.align		4
.L_21:
        /*0028*/ 	.byte	0x04, 0x17
        /*002a*/ 	.short	(.L_23 - .L_22)
.L_22:
        /*002c*/ 	.word	0x00000000
        /*0030*/ 	.short	0x0017
        /*0032*/ 	.short	0x0070
        /*0034*/ 	.byte	0x00, 0xf0, 0x11, 0x00


	//----- nvinfo : EIATTR_KPARAM_INFO
	.align		4
.L_23:
        /*0038*/ 	.byte	0x04, 0x17
        /*003a*/ 	.short	(.L_25 - .L_24)
.L_24:
        /*003c*/ 	.word	0x00000000
        /*0040*/ 	.short	0x0016
        /*0042*/ 	.short	0x006c
        /*0044*/ 	.byte	0x00, 0xf0, 0x11, 0x00


	//----- nvinfo : EIATTR_KPARAM_INFO
	.align		4
.L_25:
        /*0048*/ 	.byte	0x04, 0x17
        /*004a*/ 	.short	(.L_27 - .L_26)
.L_26:
        /*004c*/ 	.word	0x00000000
        /*0050*/ 	.short	0x0015
        /*0052*/ 	.short	0x0068
        /*0054*/ 	.byte	0x00, 0xf0, 0x11, 0x00


	//----- nvinfo : EIATTR_KPARAM_INFO
	.align		4
.L_27:
        /*0058*/ 	.byte	0x04, 0x17
        /*005a*/ 	.short	(.L_29 - .L_28)
.L_28:
        /*005c*/ 	.word	0x00000000
        /*0060*/ 	.short	0x0014
        /*0062*/ 	.short	0x0064
        /*0064*/ 	.byte	0x00, 0xf0, 0x11, 0x00


	//----- nvinfo : EIATTR_KPARAM_INFO
	.align		4
.L_29:
        /*0068*/ 	.byte	0x04, 0x17
        /*006a*/ 	.short	(.L_31 - .L_30)
.L_30:
        /*006c*/ 	.word	0x00000000
        /*0070*/ 	.short	0x0013
        /*0072*/ 	.short	0x0060
        /*0074*/ 	.byte	0x00, 0xf0, 0x11, 0x00


	//----- nvinfo : EIATTR_KPARAM_INFO
	.align		4
.L_31:
        /*0078*/ 	.byte	0x04, 0x17
        /*007a*/ 	.short	(.L_33 - .L_32)
.L_32:
        /*007c*/ 	.word	0x00000000
        /*0080*/ 	.short	0x0012
        /*0082*/ 	.short	0x005c
        /*0084*/ 	.byte	0x00, 0xf0, 0x11, 0x00


	//----- nvinfo : EIATTR_KPARAM_INFO
	.align		4
.L_33:
        /*0088*/ 	.byte	0x04, 0x17
        /*008a*/ 	.short	(.L_35 - .L_34)
.L_34:
        /*008c*/ 	.word	0x00000000
        /*0090*/ 	.short	0x0011
        /*0092*/ 	.short	0x0058
        /*0094*/ 	.byte	0x00, 0xf0, 0x11, 0x00


	//----- nvinfo : EIATTR_KPARAM_INFO
	.align		4
.L_35:
        /*0098*/ 	.byte	0x04, 0x17
        /*009a*/ 	.short	(.L_37 - .L_36)
.L_36:
        /*009c*/ 	.word	0x00000000
        /*00a0*/ 	.short	0x0010
        /*00a2*/ 	.short	0x0054
        /*00a4*/ 	.byte	0x00, 0xf0, 0x11, 0x00


	//----- nvinfo : EIATTR_KPARAM_INFO
	.align		4
.L_37:
        /*00a8*/ 	.byte	0x04, 0x17
        /*00aa*/ 	.short	(.L_39 - .L_38)
.L_38:
        /*00ac*/ 	.word	0x00000000
        /*00b0*/ 	.short	0x000f
        /*00b2*/ 	.short	0x0050
        /*00b4*/ 	.byte	0x00, 0xf0, 0x11, 0x00


	//----- nvinfo : EIATTR_KPARAM_INFO
	.align		4
.L_39:
        /*00b8*/ 	.byte	0x04, 0x17
        /*00ba*/ 	.short	(.L_41 - .L_40)
.L_40:
        /*00bc*/ 	.word	0x00000000
        /*00c0*/ 	.short	0x000e
        /*00c2*/ 	.short	0x004c
        /*00c4*/ 	.byte	0x00, 0xf0, 0x11, 0x00


	//----- nvinfo : EIATTR_KPARAM_INFO
	.align		4
.L_41:
        /*00c8*/ 	.byte	0x04, 0x17
        /*00ca*/ 	.short	(.L_43 - .L_42)
.L_42:
        /*00cc*/ 	.word	0x00000000
        /*00d0*/ 	.short	0x000d
        /*00d2*/ 	.short	0x0048
        /*00d4*/ 	.byte	0x00, 0xf0, 0x11, 0x00


	//----- nvinfo : EIATTR_KPARAM_INFO
	.align		4
.L_43:
        /*00d8*/ 	.byte	0x04, 0x17
        /*00da*/ 	.short	(.L_45 - .L_44)
.L_44:
        /*00dc*/ 	.word	0x00000000
        /*00e0*/ 	.short	0x000c
        /*00e2*/ 	.short	0x0044
        /*00e4*/ 	.byte	0x00, 0xf0, 0x11, 0x00


	//----- nvinfo : EIATTR_KPARAM_INFO
	.align		4
.L_45:
        /*00e8*/ 	.byte	0x04, 0x17
        /*00ea*/ 	.short	(.L_47 - .L_46)
.L_46:
        /*00ec*/ 	.word	0x00000000
        /*00f0*/ 	.short	0x000b
        /*00f2*/ 	.short	0x0040
        /*00f4*/ 	.byte	0x00, 0xf0, 0x11, 0x00


	//----- nvinfo : EIATTR_KPARAM_INFO
	.align		4
.L_47:
        /*00f8*/ 	.byte	0x04, 0x17
        /*00fa*/ 	.short	(.L_49 - .L_48)
.L_48:
        /*00fc*/ 	.word	0x00000000
        /*0100*/ 	.short	0x000a
        /*0102*/ 	.short	0x003c
        /*0104*/ 	.byte	0x00, 0xf0, 0x11, 0x00


	//----- nvinfo : EIATTR_KPARAM_INFO
	.align		4
.L_49:
        /*0108*/ 	.byte	0x04, 0x17
        /*010a*/ 	.short	(.L_51 - .L_50)
.L_50:
        /*010c*/ 	.word	0x00000000
        /*0110*/ 	.short	0x0009
        /*0112*/ 	.short	0x0038
        /*0114*/ 	.byte	0x00, 0xf0, 0x11, 0x00


	//----- nvinfo : EIATTR_KPARAM_INFO
	.align		4
.L_51:
        /*0118*/ 	.byte	0x04, 0x17
        /*011a*/ 	.short	(.L_53 - .L_52)
.L_52:
        /*011c*/ 	.word	0x00000000
        /*0120*/ 	.short	0x0008
        /*0122*/ 	.short	0x0034
        /*0124*/ 	.byte	0x00, 0xf0, 0x11, 0x00


	//----- nvinfo : EIATTR_KPARAM_INFO
	.align		4
.L_53:
        /*0128*/ 	.byte	0x04, 0x17
        /*012a*/ 	.short	(.L_55 - .L_54)
.L_54:
        /*012c*/ 	.word	0x00000000
        /*0130*/ 	.short	0x0007
        /*0132*/ 	.short	0x0030
        /*0134*/ 	.byte	0x00, 0xf0, 0x11, 0x00


	//----- nvinfo : EIATTR_KPARAM_INFO
	.align		4
.L_55:
        /*0138*/ 	.byte	0x04, 0x17
        /*013a*/ 	.short	(.L_57 - .L_56)
.L_56:
        /*013c*/ 	.word	0x00000000
        /*0140*/ 	.short	0x0006
        /*0142*/ 	.short	0x002c
        /*0144*/ 	.byte	0x00, 0xf0, 0x11, 0x00


	//----- nvinfo : EIATTR_KPARAM_INFO
	.align		4
.L_57:
        /*0148*/ 	.byte	0x04, 0x17
        /*014a*/ 	.short	(.L_59 - .L_58)
.L_58:
        /*014c*/ 	.word	0x00000000
        /*0150*/ 	.short	0x0005
        /*0152*/ 	.short	0x0028
        /*0154*/ 	.byte	0x00, 0xf0, 0x11, 0x00


	//----- nvinfo : EIATTR_KPARAM_INFO
	.align		4
.L_59:
        /*0158*/ 	.byte	0x04, 0x17
        /*015a*/ 	.short	(.L_61 - .L_60)
.L_60:
        /*015c*/ 	.word	0x00000000
        /*0160*/ 	.short	0x0004
        /*0162*/ 	.short	0x0020
        /*0164*/ 	.byte	0x00, 0xf4, 0x21, 0x00


	//----- nvinfo : EIATTR_KPARAM_INFO
	.align		4
.L_61:
        /*0168*/ 	.byte	0x04, 0x17
        /*016a*/ 	.short	(.L_63 - .L_62)
.L_62:
        /*016c*/ 	.word	0x00000000
        /*0170*/ 	.short	0x0003
        /*0172*/ 	.short	0x0018
        /*0174*/ 	.byte	0x00, 0xf4, 0x21, 0x00


	//----- nvinfo : EIATTR_KPARAM_INFO
	.align		4
.L_63:
        /*0178*/ 	.byte	0x04, 0x17
        /*017a*/ 	.short	(.L_65 - .L_64)
.L_64:
        /*017c*/ 	.word	0x00000000
        /*0180*/ 	.short	0x0002
        /*0182*/ 	.short	0x0010
        /*0184*/ 	.byte	0x00, 0xf4, 0x21, 0x00


	//----- nvinfo : EIATTR_KPARAM_INFO
	.align		4
.L_65:
        /*0188*/ 	.byte	0x04, 0x17
        /*018a*/ 	.short	(.L_67 - .L_66)
.L_66:
        /*018c*/ 	.word	0x00000000
        /*0190*/ 	.short	0x0001
        /*0192*/ 	.short	0x0008
        /*0194*/ 	.byte	0x00, 0xf4, 0x21, 0x00


	//----- nvinfo : EIATTR_KPARAM_INFO
	.align		4
.L_67:
        /*0198*/ 	.byte	0x04, 0x17
        /*019a*/ 	.short	(.L_69 - .L_68)
.L_68:
        /*019c*/ 	.word	0x00000000
        /*01a0*/ 	.short	0x0000
        /*01a2*/ 	.short	0x0000
        /*01a4*/ 	.byte	0x00, 0xf4, 0x21, 0x00


	//----- nvinfo : EIATTR_AT_ENTRY_FRAGMENTS
	.align		4
.L_69:
        /*01a8*/ 	.byte	0x04, 0x4f
        /*01aa*/ 	.short	(.L_71 - .L_70)


	//   ....[0]....
.L_70:
        /*01ac*/ 	.word	0x00000004


	//----- nvinfo : EIATTR_RESERVED_SMEM_USED
	.align		4
.L_71:
        /*01b0*/ 	.byte	0x01, 0x41
	.zero		2


	//----- nvinfo : EIATTR_SPARSE_MMA_MASK
	.align		4
        /*01b4*/ 	.byte	0x03, 0x50
        /*01b6*/ 	.short	0x0000


	//----- nvinfo : EIATTR_TCGEN05_1CTA_USED
	.align		4
        /*01b8*/ 	.byte	0x01, 0x51
	.zero		2


	//----- nvinfo : EIATTR_MAXREG_COUNT
	.align		4
        /*01bc*/ 	.byte	0x03, 0x1b
        /*01be*/ 	.short	0x00ff


	//----- nvinfo : EIATTR_NUM_BARRIERS
	.align		4
        /*01c0*/ 	.byte	0x02, 0x4c
        /*01c2*/ 	.byte	0x01
	.zero		1


	//----- nvinfo : EIATTR_ANNOTATIONS
	.align		4
        /*01c4*/ 	.byte	0x04, 0x55
        /*01c6*/ 	.short	(.L_73 - .L_72)


	//   ....[0]....
.L_72:
        /*01c8*/ 	.word	0x00000001
        /*01cc*/ 	.byte	0x10, 0x0a, 0x00, 0x00, 0x01, 0x00, 0x00, 0x00, 0x20, 0x0a, 0x00, 0x00, 0x01, 0x00, 0x00, 0x00
        /*01dc*/ 	.byte	0x90, 0x25, 0x00, 0x00, 0x01, 0x00, 0x00, 0x00, 0xa0, 0x25, 0x00, 0x00


	//----- nvinfo : EIATTR_INT_WARP_WIDE_INSTR_OFFSETS
	.align		4
.L_73:
        /*01e8*/ 	.byte	0x04, 0x31
        /*01ea*/ 	.short	(.L_75 - .L_74)


	//   ....[0]....
.L_74:
        /*01ec*/ 	.word	0x00000c30


	//   ....[1]....
        /*01f0*/ 	.word	0x00000c50


	//   ....[2]....
        /*01f4*/ 	.word	0x00000e10


	//   ....[3]....
        /*01f8*/ 	.word	0x00000e70


	//   ....[4]....
        /*01fc*/ 	.word	0x00002630


	//   ....[5]....
        /*0200*/ 	.word	0x000046f0


	//   ....[6]....
        /*0204*/ 	.word	0x00004740


	//----- nvinfo : EIATTR_COOP_GROUP_MASK_REGIDS
	.align		4
.L_75:
        /*0208*/ 	.byte	0x04, 0x29
        /*020a*/ 	.short	(.L_77 - .L_76)


	//   ....[0]....
.L_76:
        /*020c*/ 	.word	0xffffffff


	//   ....[1]....
        /*0210*/ 	.word	0xffffffff


	//   ....[2]....
        /*0214*/ 	.word	0xffffffff


	//   ....[3]....
        /*0218*/ 	.word	0xffffffff


	//----- nvinfo : EIATTR_COOP_GROUP_INSTR_OFFSETS
	.align		4
.L_77:
        /*021c*/ 	.byte	0x04, 0x28
        /*021e*/ 	.short	(.L_79 - .L_78)


	//   ....[0]....
.L_78:
        /*0220*/ 	.word	0x00000060


	//   ....[1]....
        /*0224*/ 	.word	0x00000320


	//   ....[2]....
        /*0228*/ 	.word	0x00004580


	//   ....[3]....
        /*022c*/ 	.word	0x000047f0


	//----- nvinfo : EIATTR_VRC_CTA_INIT_COUNT
	.align		4
.L_79:
        /*0230*/ 	.byte	0x02, 0x4a
        /*0232*/ 	.byte	0x80
	.zero		1


	//----- nvinfo : EIATTR_MBARRIER_INSTR_OFFSETS
	.align		4
        /*0234*/ 	.byte	0x04, 0x39
        /*0236*/ 	.short	(.L_81 - .L_80)


	//   ....[0]....
.L_80:
        /*0238*/ 	.word	0x00000dc0
        /*023c*/ 	.word	0x000000ff
        /*0240*/ 	.word	0x00000000
        /*0244*/ 	.short	0x0100
        /*0246*/ 	.byte	0x0f
	.zero		1


	//   ....[1]....
        /*0248*/ 	.word	0x00000f10
        /*024c*/ 	.word	0x000000ff
        /*0250*/ 	.word	0x00002c08
        /*0254*/ 	.short	0x0100
        /*0256*/ 	.byte	0x0b
	.zero		1


	//   ....[2]....
        /*0258*/ 	.word	0x00000f70
        /*025c*/ 	.word	0x000000ff
        /*0260*/ 	.word	0x00002400
        /*0264*/ 	.short	0x0100
        /*0266*/ 	.byte	0x0b
	.zero		1


	//   ....[3]....
        /*0268*/ 	.word	0x00001120
        /*026c*/ 	.word	0x000000ff
        /*0270*/ 	.word	0x00002400
        /*0274*/ 	.short	0x010a
        /*0276*/ 	.byte	0x0b
	.zero		1


	//   ....[4]....
        /*0278*/ 	.word	0x000011b0
        /*027c*/ 	.word	0x000000ff
        /*0280*/ 	.word	0x00002400
        /*0284*/ 	.short	0x0108
        /*0286*/ 	.byte	0x0b
	.zero		1


	//   ....[5]....
        /*0288*/ 	.word	0x00002690
        /*028c*/ 	.word	0x000000ff
        /*0290*/ 	.word	0x00002c10
        /*0294*/ 	.short	0x0100
        /*0296*/ 	.byte	0x0b
	.zero		1


	//   ....[6]....
        /*0298*/ 	.word	0x000027a0
        /*029c*/ 	.word	0x000000ff
        /*02a0*/ 	.word	0x00002c10
        /*02a4*/ 	.short	0x010a
        /*02a6*/ 	.byte	0x0b
	.zero		1


	//   ....[7]....
        /*02a8*/ 	.word	0x000027f0
        /*02ac*/ 	.word	0x000000ff
        /*02b0*/ 	.word	0x00002c10
        /*02b4*/ 	.short	0x0108
        /*02b6*/ 	.byte	0x0b
	.zero		1


	//   ....[8]....
        /*02b8*/ 	.word	0x00002840
        /*02bc*/ 	.word	0x000000ff
        /*02c0*/ 	.word	0x00000000
        /*02c4*/ 	.short	0x010a
        /*02c6*/ 	.byte	0x0f
	.zero		1


	//   ....[9]....
        /*02c8*/ 	.word	0x00003a20
        /*02cc*/ 	.word	0x000000ff
        /*02d0*/ 	.word	0x00000000
        /*02d4*/ 	.short	0x010a
        /*02d6*/ 	.byte	0x0f
	.zero		1


	//   ....[10]....
        /*02d8*/ 	.word	0x00003b80
        /*02dc*/ 	.word	0x000000ff
        /*02e0*/ 	.word	0x00002c00
        /*02e4*/ 	.short	0x0108
        /*02e6*/ 	.byte	0x0b
	.zero		1


	//   ....[11]....
        /*02e8*/ 	.word	0x00003c60
        /*02ec*/ 	.word	0x000000ff
        /*02f0*/ 	.word	0x00002c08
        /*02f4*/ 	.short	0x0108
        /*02f6*/ 	.byte	0x0b
	.zero		1


	//   ....[12]....
        /*02f8*/ 	.word	0x00004810
        /*02fc*/ 	.word	0x000000ff
        /*0300*/ 	.word	0x00002400
        /*0304*/ 	.short	0x010a
        /*0306*/ 	.byte	0x0b
	.zero		1


	//   ....[13]....
        /*0308*/ 	.word	0x00004840
        /*030c*/ 	.word	0x000000ff
        /*0310*/ 	.word	0x00002c10
        /*0314*/ 	.short	0x010a
        /*0316*/ 	.byte	0x0b
	.zero		1


	//   ....[14]....
        /*0318*/ 	.word	0x00004870
        /*031c*/ 	.word	0x000000ff
        /*0320*/ 	.word	0x00000000
        /*0324*/ 	.short	0x010a
        /*0326*/ 	.byte	0x0f
	.zero		1


	//   ....[15]....
        /*0328*/ 	.word	0x000048a0
        /*032c*/ 	.word	0x000000ff
        /*0330*/ 	.word	0x00000000
        /*0334*/ 	.short	0x010a
        /*0336*/ 	.byte	0x0f
	.zero		1


	//----- nvinfo : EIATTR_NUM_MBARRIERS
	.align		4
.L_81:
        /*0338*/ 	.byte	0x03, 0x38
        /*033a*/ 	.short	0xffff


	//----- nvinfo : EIATTR_EXIT_INSTR_OFFSETS
	.align		4
        /*033c*/ 	.byte	0x04, 0x1c
        /*033e*/ 	.short	(.L_83 - .L_82)


	//   ....[0]....
.L_82:
        /*0340*/ 	.word	0x00004800


	//----- nvinfo : EIATTR_REQNTID
	.align		4
.L_83:
        /*0344*/ 	.byte	0x04, 0x10
        /*0346*/ 	.short	(.L_85 - .L_84)
.L_84:
        /*0348*/ 	.word	0x00000100
        /*034c*/ 	.word	0x00000001
        /*0350*/ 	.word	0x00000001


	//----- nvinfo : EIATTR_CRS_STACK_SIZE
	.align		4
.L_85:
        /*0354*/ 	.byte	0x04, 0x1e
        /*0356*/ 	.short	(.L_87 - .L_86)
.L_86:
        /*0358*/ 	.word	0x00000000


	//----- nvinfo : EIATTR_CBANK_PARAM_SIZE
	.align		4
.L_87:
        /*035c*/ 	.byte	0x03, 0x19
        /*035e*/ 	.short	0x0088


	//----- nvinfo : EIATTR_PARAM_CBANK
	.align		4
        /*0360*/ 	.byte	0x04, 0x0a
        /*0362*/ 	.short	(.L_89 - .L_88)
	.align		4
.L_88:
        /*0364*/ 	.word	index@(.nv.constant0.attn_fwd)
        /*0368*/ 	.short	0x0380
        /*036a*/ 	.short	0x0088


	//----- nvinfo : EIATTR_SW_WAR
	.align		4
.L_89:
        /*036c*/ 	.byte	0x04, 0x36
        /*036e*/ 	.short	(.L_91 - .L_90)
.L_90:
        /*0370*/ 	.word	0x00000008
.L_91:


//--------------------- .nv.compat                --------------------------
	.section	.nv.compat,"",@"SHT_CUDA_COMPAT_INFO"
	.align	4
        /*0000*/ 	.byte	0x02, 0x02, 0x02, 0x00, 0x02, 0x05, 0x05, 0x00, 0x02, 0x03, 0x00, 0x00, 0x02, 0x06, 0x01, 0x00


//--------------------- .nv.callgraph             --------------------------
	.section	.nv.callgraph,"",@"SHT_CUDA_CALLGRAPH"
	.align	4
	.sectionentsize	8
	.align		4
        /*0000*/ 	.word	0x00000000
	.align		4
        /*0004*/ 	.word	0xffffffff
	.align		4
        /*0008*/ 	.word	0x00000000
	.align		4
        /*000c*/ 	.word	0xfffffffe
	.align		4
        /*0010*/ 	.word	0x00000000
	.align		4
        /*0014*/ 	.word	0xfffffffd
	.align		4
        /*0018*/ 	.word	0x00000000
	.align		4
        /*001c*/ 	.word	0xfffffffc


//--------------------- .nv.constant4             --------------------------
	.section	.nv.constant4,"a",@progbits
	.align	8
	.align		8
.nv.constant4:
        /*0000*/ 	.dword	_$_str


//--------------------- .text.attn_fwd            --------------------------
	.section	.text.attn_fwd,"ax",@progbits
	.align	128
        .global         attn_fwd
        .type           attn_fwd,@function
        .size           attn_fwd,(.L_x_28 - attn_fwd)
        .other          attn_fwd,@"STO_CUDA_ENTRY STV_DEFAULT"
attn_fwd:
.text.attn_fwd:
[----:B------:R-:W0:Y:S01]  /*0000*/  LDC R1, c[0x0][0x37c] ;  /* 0x0000df00ff017b82 */ /* 0x000e220000000800 */
[----:B------:R-:W1:Y:S01]  /*0010*/  S2R R36, SR_TID.X ;  /* 0x0000000000247919 */ /* 0x000e620000002100 */
[----:B0-----:R-:W-:Y:S02]  /*0020*/  IADD3 R1, PT, PT, R1, -0x10, RZ ;  /* 0xfffffff001017810 */ /* 0x001fe40007ffe0ff */
[----:B-1----:R-:W-:-:S13]  /*0030*/  ISETP.GE.U32.AND P0, PT, R36, 0x20, PT ;  /* 0x000000202400780c */ /* 0x002fda0003f06070 */
[----:B------:R-:W-:Y:S05]  /*0040*/  @P0 BRA `(.L_x_0) ;  /* 0x0000000000b80947 */ /* 0x000fea0003800000 */
[----:B------:R-:W0:Y:S01]  /*0050*/  S2UR UR6, SR_CgaCtaId ;  /* 0x00000000000679c3 */ /* 0x000e220000008800 */
[----:B------:R-:W-:Y:S01]  /*0060*/  NOP ;  /* 0x0000000000007918 */ /* 0x000fe20000000000 */
[----:B------:R-:W-:Y:S02]  /*0070*/  UMOV UR4, 0x40 ;  /* 0x0000004000047882 */ /* 0x000fe40000000000 */
[----:B0-----:R-:W-:-:S09]  /*0080*/  ULEA UR4, UR6, UR4, 0x18 ;  /* 0x0000000406047291 */ /* 0x001fd2000f8ec0ff */
[----:B------:R-:W0:Y:S01]  /*0090*/  LDS.U8 R0, [UR4] ;  /* 0x00000004ff007984 */ /* 0x000e220008000000 */
[----:B------:R-:W-:Y:S02]  /*00a0*/  UMOV UR4, 0x400 ;  /* 0x0000040000047882 */ /* 0x000fe40000000000 */
[----:B------:R-:W-:Y:S01]  /*00b0*/  ULEA UR4, UR6, UR4, 0x18 ;  /* 0x0000000406047291 */ /* 0x000fe2000f8ec0ff */
[----:B0-----:R-:W-:-:S13]  /*00c0*/  ISETP.NE.AND P1, PT, R0, RZ, PT ;  /* 0x000000ff0000720c */ /* 0x001fda0003f25270 */
[----:B------:R-:W-:Y:S05]  /*00d0*/  @P1 BRA `(.L_x_1) ;  /* 0x00000000007c1947 */ /* 0x000fea0003800000 */
[----:B------:R-:W-:-:S13]  /*00e0*/  ELECT P1, URZ, PT ;  /* 0x0000000000ff782f */ /* 0x000fda0003820000 */
[----:B------:R-:W-:Y:S05]  /*00f0*/  @!P1 BRA `(.L_x_2) ;  /* 0x0000000000849947 */ /* 0x000fea0003800000 */
[----:B------:R-:W-:Y:S01]  /*0100*/  UMOV UR5, 0x4 ;  /* 0x0000000400057882 */ /* 0x000fe20000000000 */
[----:B------:R-:W-:Y:S01]  /*0110*/  HFMA2 R4, -RZ, RZ, 0, 5.9604644775390625e-08 ;  /* 0x00000001ff047431 */ /* 0x000fe200000001ff */
[----:B------:R-:W-:-:S03]  /*0120*/  MOV R5, 0xf ;  /* 0x0000000f00057802 */ /* 0x000fc60000000f00 */
[----:B------:R-:W-:Y:S04]  /*0130*/  DEPBAR.LE SB0, 0x36 ;  /* 0x00008d800000791a */ /* 0x000fe80000000000 */
[----:B------:R-:W0:Y:S02]  /*0140*/  UTCATOMSWS.FIND_AND_SET.ALIGN UP0, UR5, UR5 ;  /* 0x00000005000575e3 */ /* 0x000e240008000800 */
[----:B0-----:R-:W-:-:S04]  /*0150*/  PLOP3.LUT P1, PT, PT, PT, UP0, 0x80, 0x8 ;  /* 0x000000000008781c */ /* 0x001fc80003f2f008 */
[----:B------:R-:W-:-:S04]  /*0160*/  SEL R0, RZ, 0xffffffff, !P1 ;  /* 0xffffffffff007807 */ /* 0x000fc80004800000 */
[----:B------:R-:W-:Y:S02]  /*0170*/  ISETP.NE.AND P1, PT, R0, RZ, PT ;  /* 0x000000ff0000720c */ /* 0x000fe40003f25270 */
[----:B------:R-:W-:-:S11]  /*0180*/  MOV R0, UR5 ;  /* 0x0000000500007c02 */ /* 0x000fd60008000f00 */
[----:B------:R-:W-:Y:S05]  /*0190*/  @P1 BRA `(.L_x_3) ;  /* 0x0000000000241947 */ /* 0x000fea0003800000 */
.L_x_4:
[----:B------:R-:W-:Y:S05]  /*01a0*/  NANOSLEEP 0x64 ;  /* 0x000000640000795d */ /* 0x000fea0003800000 */
[----:B------:R-:W-:-:S05]  /*01b0*/  UMOV UR5, 0x4 ;  /* 0x0000000400057882 */ /* 0x000fca0000000000 */
[----:B------:R-:W-:Y:S04]  /*01c0*/  DEPBAR.LE SB0, 0x36 ;  /* 0x00008d800000791a */ /* 0x000fe80000000000 */
[----:B------:R-:W0:Y:S02]  /*01d0*/  UTCATOMSWS.FIND_AND_SET.ALIGN UP0, UR5, UR5 ;  /* 0x00000005000575e3 */ /* 0x000e240008000800 */
[----:B0-----:R-:W-:-:S04]  /*01e0*/  PLOP3.LUT P1, PT, PT, PT, UP0, 0x80, 0x8 ;  /* 0x000000000008781c */ /* 0x001fc80003f2f008 */
[----:B------:R-:W-:-:S04]  /*01f0*/  SEL R0, RZ, 0xffffffff, !P1 ;  /* 0xffffffffff007807 */ /* 0x000fc80004800000 */
[----:B------:R-:W-:Y:S02]  /*0200*/  ISETP.NE.AND P1, PT, R0, RZ, PT ;  /* 0x000000ff0000720c */ /* 0x000fe40003f25270 */
[----:B------:R-:W-:-:S11]  /*0210*/  MOV R0, UR5 ;  /* 0x0000000500007c02 */ /* 0x000fd60008000f00 */
[----:B------:R-:W-:Y:S05]  /*0220*/  @!P1 BRA `(.L_x_4) ;  /* 0xfffffffc00dc9947 */ /* 0x000fea000383ffff */
.L_x_3:
[----:B------:R-:W-:Y:S01]  /*0230*/  IADD3 R3, PT, PT, R0, 0x10, RZ ;  /* 0x0000001000037810 */ /* 0x000fe20007ffe0ff */
[----:B------:R-:W-:Y:S01]  /*0240*/  UMOV UR5, 0x50 ;  /* 0x0000005000057882 */ /* 0x000fe20000000000 */
[----:B------:R-:W-:Y:S01]  /*0250*/  SHF.L.U32 R2, R5, R0, RZ ;  /* 0x0000000005027219 */ /* 0x000fe200000006ff */
[----:B------:R-:W-:Y:S01]  /*0260*/  ULEA UR5, UR6, UR5, 0x18 ;  /* 0x0000000506057291 */ /* 0x000fe2000f8ec0ff */
[----:B------:R-:W-:Y:S02]  /*0270*/  SHF.L.U32 R3, R4, R3, RZ ;  /* 0x0000000304037219 */ /* 0x000fe400000006ff */
[----:B------:R-:W-:Y:S02]  /*0280*/  SHF.L.U32 R0, R0, 0x5, RZ ;  /* 0x0000000500007819 */ /* 0x000fe400000006ff */
[----:B------:R-:W-:-:S05]  /*0290*/  LOP3.LUT R2, R3, R2, RZ, 0xfc, !PT ;  /* 0x0000000203027212 */ /* 0x000fca00078efcff */
[----:B------:R0:W-:Y:S04]  /*02a0*/  ATOMS.OR RZ, [UR5], R2 ;  /* 0x00000002ffff798c */ /* 0x0001e8000b000005 */
[----:B------:R0:W-:Y:S01]  /*02b0*/  STS [UR4], R0 ;  /* 0x00000000ff007988 */ /* 0x0001e20008000804 */
[----:B------:R-:W-:Y:S05]  /*02c0*/  BRA `(.L_x_2) ;  /* 0x0000000000107947 */ /* 0x000fea0003800000 */
.L_x_1:
[----:B------:R-:W-:Y:S02]  /*02d0*/  MOV R0, 0xffffffff ;  /* 0xffffffff00007802 */ /* 0x000fe40000000f00 */
[----:B------:R-:W-:-:S03]  /*02e0*/  MOV R2, 0x310 ;  /* 0x0000031000027802 */ /* 0x000fc60000000f00 */
[----:B------:R0:W-:Y:S04]  /*02f0*/  STS [UR4], R0 ;  /* 0x00000000ff007988 */ /* 0x0001e80008000804 */
[----:B0-----:R-:W-:Y:S05]  /*0300*/  CALL.REL.NOINC `($__internal_1_$__cuda_sm10x_tcgen05_guardrail_trap_phase_invalid_during_alloc) ;  /* 0x00000044007c7944 */ /* 0x001fea0003c00000 */
.L_x_2:
[----:B------:R-:W-:Y:S05]  /*0310*/  WARPSYNC.ALL ;  /* 0x0000000000007948 */ /* 0x000fea0003800000 */
[----:B------:R-:W-:Y:S01]  /*0320*/  NOP ;  /* 0x0000000000007918 */ /* 0x000fe20000000000 */
.L_x_0:
[----:B------:R-:W1:Y:S01]  /*0330*/  S2R R3, SR_CTAID.X ;  /* 0x0000000000037919 */ /* 0x000e620000002500 */
[----:B------:R-:W2:Y:S01]  /*0340*/  S2UR UR10, SR_CTAID.Y ;  /* 0x00000000000a79c3 */ /* 0x000ea20000002600 */
[----:B------:R-:W2:Y:S01]  /*0350*/  LDCU.64 UR4, c[0x0][0x3b0] ;  /* 0x00007600ff0477ac */ /* 0x000ea20008000a00 */
[----:B0-----:R-:W-:Y:S01]  /*0360*/  LOP3.LUT R0, R36, 0xff, RZ, 0xc0, !PT ;  /* 0x000000ff24007812 */ /* 0x001fe200078ec0ff */
[----:B------:R-:W-:Y:S01]  /*0370*/  UMOV UR11, 0x400 ;  /* 0x00000400000b7882 */ /* 0x000fe20000000000 */
[----:B------:R-:W0:Y:S04]  /*0380*/  LDCU.64 UR30, c[0x0][0x358] ;  /* 0x00006b00ff1e77ac */ /* 0x000e280008000a00 */
[----:B------:R-:W3:Y:S08]  /*0390*/  S2UR UR6, SR_CgaCtaId ;  /* 0x00000000000679c3 */ /* 0x000ef00000008800 */
[----:B------:R-:W4:Y:S08]  /*03a0*/  LDC.64 R6, c[0x0][0x380] ;  /* 0x0000e000ff067b82 */ /* 0x000f300000000a00 */
[----:B------:R-:W0:Y:S01]  /*03b0*/  LDC R5, c[0x0][0x3b8] ;  /* 0x0000ee00ff057b82 */ /* 0x000e220000000800 */
[----:B--2---:R-:W-:-:S04]  /*03c0*/  UIMAD UR4, UR10, UR4, URZ ;  /* 0x000000040a0472a4 */ /* 0x004fc8000f8e02ff */
[----:B------:R-:W-:Y:S01]  /*03d0*/  USHF.L.U32 UR7, UR4, 0x1, URZ ;  /* 0x0000000104077899 */ /* 0x000fe200080006ff */
[----:B-1----:R-:W-:Y:S01]  /*03e0*/  LEA R0, R3, R0, 0x8 ;  /* 0x0000000003007211 */ /* 0x002fe200078e40ff */
[----:B---3--:R-:W-:Y:S01]  /*03f0*/  ULEA UR11, UR6, UR11, 0x18 ;  /* 0x0000000b060b7291 */ /* 0x008fe2000f8ec0ff */
[----:B------:R-:W-:Y:S03]  /*0400*/  BAR.SYNC.DEFER_BLOCKING 0x0 ;  /* 0x0000000000007b1d */ /* 0x000fe60000010000 */
[----:B------:R-:W-:Y:S01]  /*0410*/  IMAD R2, R0, UR5, RZ ;  /* 0x0000000500027c24 */ /* 0x000fe2000f8e02ff */
[----:B------:R-:W-:-:S04]  /*0420*/  UIMAD.WIDE UR4, UR4, 0x2, URZ ;  /* 0x00000002040478a5 */ /* 0x000fc8000f8e02ff */
[C---:B------:R-:W-:Y:S01]  /*0430*/  SHF.L.U32 R31, R2.reuse, 0x1, RZ ;  /* 0x00000001021f7819 */ /* 0x040fe200000006ff */
[----:B------:R-:W-:-:S03]  /*0440*/  IMAD.HI R2, R2, 0x2, RZ ;  /* 0x0000000202027827 */ /* 0x000fc600078e02ff */
[----:B----4-:R-:W-:Y:S02]  /*0450*/  IADD3 R30, P1, P2, R31, UR7, R6 ;  /* 0x000000071f1e7c10 */ /* 0x010fe4000fa3e006 */
[C---:B0-----:R-:W-:Y:S01]  /*0460*/  SHF.L.U32 R3, R5.reuse, 0x1, RZ ;  /* 0x0000000105037819 */ /* 0x041fe200000006ff */
[C---:B------:R-:W-:Y:S01]  /*0470*/  IMAD R13, R5.reuse, 0x6, RZ ;  /* 0x00000006050d7824 */ /* 0x040fe200078e02ff */
[----:B------:R-:W-:Y:S01]  /*0480*/  IADD3.X R31, PT, PT, R2, UR5, R7, P1, P2 ;  /* 0x00000005021f7c10 */ /* 0x000fe20008fe4407 */
[----:B------:R-:W-:Y:S01]  /*0490*/  IMAD R25, R5, 0x16, RZ ;  /* 0x0000001605197824 */ /* 0x000fe200078e02ff */
[-C--:B------:R-:W-:Y:S01]  /*04a0*/  IADD3 R32, P3, PT, R3, R30.reuse, RZ ;  /* 0x0000001e03207210 */ /* 0x080fe20007f7e0ff */
[C---:B------:R-:W-:Y:S01]  /*04b0*/  IMAD R39, R5.reuse, 0xc, RZ ;  /* 0x0000000c05277824 */ /* 0x040fe200078e02ff */
[CC--:B------:R-:W-:Y:S01]  /*04c0*/  LEA R7, R5.reuse, R5.reuse, 0x1 ;  /* 0x0000000505077211 */ /* 0x0c0fe200078e08ff */
[C---:B------:R-:W-:Y:S01]  /*04d0*/  IMAD R41, R5.reuse, 0xe, RZ ;  /* 0x0000000e05297824 */ /* 0x040fe200078e02ff */
[----:B------:R-:W0:Y:S01]  /*04e0*/  LDS R37, [UR11] ;  /* 0x0000000bff257984 */ /* 0x000e220008000800 */
[C---:B------:R-:W-:Y:S01]  /*04f0*/  SHF.L.U32 R9, R5.reuse, 0x2, RZ ;  /* 0x0000000205097819 */ /* 0x040fe200000006ff */
[C---:B------:R-:W-:Y:S01]  /*0500*/  IMAD R17, R5.reuse, 0x14, RZ ;  /* 0x0000001405117824 */ /* 0x040fe200078e02ff */
[C---:B------:R-:W-:Y:S01]  /*0510*/  LEA R19, R5.reuse, -R5, 0x3 ;  /* 0x8000000505137211 */ /* 0x040fe200078e18ff */
[----:B------:R-:W-:Y:S01]  /*0520*/  BAR.SYNC.DEFER_BLOCKING 0x0 ;  /* 0x0000000000007b1d */ /* 0x000fe20000010000 */
[----:B------:R-:W-:-:S02]  /*0530*/  LEA R28, P6, R5, R30, 0x2 ;  /* 0x0000001e051c7211 */ /* 0x000fc400078c10ff */
[-C--:B------:R-:W-:Y:S02]  /*0540*/  IADD3 R24, P5, PT, R13, R30.reuse, RZ ;  /* 0x0000001e0d187210 */ /* 0x080fe40007fbe0ff */
[CC--:B------:R-:W-:Y:S01]  /*0550*/  LEA.HI.X.SX32 R33, R5.reuse, R31.reuse, 0x1, P3 ;  /* 0x0000001f05217211 */ /* 0x0c0fe200018f0eff */
[C---:B------:R-:W-:Y:S01]  /*0560*/  IMAD R15, R5.reuse, 0x12, RZ ;  /* 0x00000012050f7824 */ /* 0x040fe200078e02ff */
[CC--:B------:R-:W-:Y:S01]  /*0570*/  LEA R2, P3, R5.reuse, R30.reuse, 0x3 ;  /* 0x0000001e05027211 */ /* 0x0c0fe200078618ff */
[----:B------:R-:W-:Y:S01]  /*0580*/  IMAD R45, R5, 0x1a, RZ ;  /* 0x0000001a052d7824 */ /* 0x000fe200078e02ff */
[----:B------:R-:W-:Y:S01]  /*0590*/  IADD3 R6, P4, PT, R25, R30, RZ ;  /* 0x0000001e19067210 */ /* 0x000fe20007f9e0ff */
[----:B------:R-:W-:Y:S01]  /*05a0*/  IMAD R27, R5, 0xa, RZ ;  /* 0x0000000a051b7824 */ /* 0x000fe200078e02ff */
[-C--:B------:R-:W-:Y:S01]  /*05b0*/  LEA.HI.X.SX32 R29, R3, R31.reuse, 0x1, P6 ;  /* 0x0000001f031d7211 */ /* 0x080fe200030f0eff */
[----:B------:R-:W1:Y:S01]  /*05c0*/  LDCU UR4, c[0x0][0x3c8] ;  /* 0x00007900ff0477ac */ /* 0x000e620008000800 */
[----:B------:R-:W-:-:S02]  /*05d0*/  LEA.HI.X.SX32 R25, R7, R31, 0x1, P5 ;  /* 0x0000001f07197211 */ /* 0x000fc400028f0eff */
[-C--:B------:R-:W-:Y:S02]  /*05e0*/  IADD3 R16, P5, PT, R39, R30.reuse, RZ ;  /* 0x0000001e27107210 */ /* 0x080fe40007fbe0ff */
[-C--:B------:R-:W-:Y:S02]  /*05f0*/  LEA.HI.X.SX32 R3, R9, R31.reuse, 0x1, P3 ;  /* 0x0000001f09037211 */ /* 0x080fe400018f0eff */
[-C--:B------:R-:W-:Y:S02]  /*0600*/  IADD3 R18, P3, PT, R41, R30.reuse, RZ ;  /* 0x0000001e29127210 */ /* 0x080fe40007f7e0ff */
[-C--:B------:R-:W-:Y:S02]  /*0610*/  IADD3 R4, P1, PT, R17, R30.reuse, RZ ;  /* 0x0000001e11047210 */ /* 0x080fe40007f3e0ff */
[----:B------:R-:W-:Y:S01]  /*0620*/  LEA.HI.X.SX32 R17, R13, R31, 0x1, P5 ;  /* 0x0000001f0d117211 */ /* 0x000fe200028f0eff */
[C---:B------:R-:W-:Y:S01]  /*0630*/  IMAD R13, R5.reuse, 0xd, RZ ;  /* 0x0000000d050d7824 */ /* 0x040fe200078e02ff */
[C---:B------:R-:W-:Y:S01]  /*0640*/  LEA R23, R5.reuse, R5, 0x3 ;  /* 0x0000000505177211 */ /* 0x040fe200078e18ff */
[----:B------:R-:W-:Y:S01]  /*0650*/  IMAD R43, R5, 0x18, RZ ;  /* 0x00000018052b7824 */ /* 0x000fe200078e02ff */
[-C--:B------:R-:W-:Y:S01]  /*0660*/  IADD3 R8, P2, PT, R15, R30.reuse, RZ ;  /* 0x0000001e0f087210 */ /* 0x080fe20007f5e0ff */
[----:B------:R-:W-:Y:S01]  /*0670*/  IMAD R35, R5, 0xb, RZ ;  /* 0x0000000b05237824 */ /* 0x000fe200078e02ff */
[-C--:B------:R-:W-:Y:S01]  /*0680*/  LEA.HI.X.SX32 R19, R19, R31.reuse, 0x1, P3 ;  /* 0x0000001f13137211 */ /* 0x080fe200018f0eff */
[----:B------:R-:W-:Y:S01]  /*0690*/  IMAD R47, R5, 0x1c, RZ ;  /* 0x0000001c052f7824 */ /* 0x000fe200078e02ff */
[----:B------:R-:W-:Y:S01]  /*06a0*/  IADD3 R22, P3, PT, R45, R30, RZ ;  /* 0x0000001e2d167210 */ /* 0x000fe20007f7e0ff */
[----:B------:R-:W-:Y:S01]  /*06b0*/  IMAD R49, R5, 0x1e, RZ ;  /* 0x0000001e05317824 */ /* 0x000fe200078e02ff */
[-C--:B------:R-:W-:Y:S01]  /*06c0*/  LEA.HI.X.SX32 R9, R23, R31.reuse, 0x1, P2 ;  /* 0x0000001f17097211 */ /* 0x080fe200010f0eff */
[----:B------:R-:W5:Y:S01]  /*06d0*/  LDG.E.U16 R16, desc[UR30][R16.64] ;  /* 0x0000001e10107981 */ /* 0x000f62000c1e1500 */
[----:B------:R-:W-:-:S02]  /*06e0*/  LEA.HI.X.SX32 R23, R13, R31, 0x1, P3 ;  /* 0x0000001f0d177211 */ /* 0x000fc400018f0eff */
[----:B------:R-:W-:Y:S01]  /*06f0*/  LEA R11, R5, R5, 0x2 ;  /* 0x00000005050b7211 */ /* 0x000fe200078e10ff */
[----:B------:R2:W5:Y:S01]  /*0700*/  LDG.E.U16 R13, desc[UR30][R2.64] ;  /* 0x0000001e020d7981 */ /* 0x000562000c1e1500 */
[-C--:B------:R-:W-:Y:S02]  /*0710*/  IADD3 R14, P6, PT, R27, R30.reuse, RZ ;  /* 0x0000001e1b0e7210 */ /* 0x080fe40007fde0ff */
[-C--:B------:R-:W-:Y:S01]  /*0720*/  IADD3 R10, P5, PT, R43, R30.reuse, RZ ;  /* 0x0000001e2b0a7210 */ /* 0x080fe20007fbe0ff */
[----:B------:R-:W5:Y:S01]  /*0730*/  LDG.E.U16 R12, desc[UR30][R30.64] ;  /* 0x0000001e1e0c7981 */ /* 0x000f62000c1e1500 */
[----:B------:R-:W-:Y:S02]  /*0740*/  LEA.HI.X.SX32 R15, R11, R31, 0x1, P6 ;  /* 0x0000001f0b0f7211 */ /* 0x000fe400030f0eff */
[C---:B------:R-:W-:Y:S01]  /*0750*/  SHF.L.U32 R21, R5.reuse, 0x3, RZ ;  /* 0x0000000305157819 */ /* 0x040fe200000006ff */
[----:B------:R-:W5:Y:S01]  /*0760*/  LDG.E.U16 R8, desc[UR30][R8.64] ;  /* 0x0000001e08087981 */ /* 0x000f62000c1e1500 */
[C---:B------:R-:W-:Y:S01]  /*0770*/  LEA R20, P6, R5.reuse, R30, 0x4 ;  /* 0x0000001e05147211 */ /* 0x040fe200078c20ff */
[----:B--2---:R-:W2:Y:S01]  /*0780*/  LDC.64 R2, c[0x0][0x3c0] ;  /* 0x0000f000ff027b82 */ /* 0x004ea20000000a00 */
[----:B------:R-:W-:Y:S01]  /*0790*/  LEA R43, R5, -R5, 0x4 ;  /* 0x80000005052b7211 */ /* 0x000fe200078e20ff */
[----:B------:R3:W5:Y:S01]  /*07a0*/  LDG.E.U16 R34, desc[UR30][R14.64] ;  /* 0x0000001e0e227981 */ /* 0x000762000c1e1500 */
[----:B------:R-:W-:-:S02]  /*07b0*/  LEA.HI.X.SX32 R5, R27, R31, 0x1, P1 ;  /* 0x0000001f1b057211 */ /* 0x000fc400008f0eff */
[-C--:B------:R-:W-:Y:S01]  /*07c0*/  LEA.HI.X.SX32 R7, R35, R31.reuse, 0x1, P4 ;  /* 0x0000001f23077211 */ /* 0x080fe200020f0eff */
[----:B------:R-:W5:Y:S01]  /*07d0*/  LDG.E.U16 R32, desc[UR30][R32.64] ;  /* 0x0000001e20207981 */ /* 0x000f62000c1e1500 */
[----:B------:R-:W-:Y:S02]  /*07e0*/  LOP3.LUT R17, R36, 0xf, RZ, 0xc0, !PT ;  /* 0x0000000f24117812 */ /* 0x000fe400078ec0ff */
[-C--:B------:R-:W-:Y:S01]  /*07f0*/  LEA.HI.X.SX32 R21, R21, R31.reuse, 0x1, P6 ;  /* 0x0000001f15157211 */ /* 0x080fe200030f0eff */
[----:B------:R4:W5:Y:S01]  /*0800*/  LDG.E.U16 R35, desc[UR30][R4.64] ;  /* 0x0000001e04237981 */ /* 0x000962000c1e1500 */
[----:B------:R-:W-:Y:S01]  /*0810*/  IADD3 R26, P6, PT, R47, R30, RZ ;  /* 0x0000001e2f1a7210 */ /* 0x000fe20007fde0ff */
[----:B---3--:R-:W3:Y:S01]  /*0820*/  LDC.64 R14, c[0x0][0x388] ;  /* 0x0000e200ff0e7b82 */ /* 0x008ee20000000a00 */
[----:B-1----:R-:W-:Y:S01]  /*0830*/  IMAD R17, R17, UR4, RZ ;  /* 0x0000000411117c24 */ /* 0x002fe2000f8e02ff */
[----:B------:R1:W5:Y:S01]  /*0840*/  LDG.E.U16 R7, desc[UR30][R6.64] ;  /* 0x0000001e06077981 */ /* 0x000362000c1e1500 */
[----:B------:R-:W-:-:S02]  /*0850*/  LEA.HI.X.SX32 R11, R39, R31, 0x1, P5 ;  /* 0x0000001f270b7211 */ /* 0x000fc400028f0eff */
[----:B------:R-:W-:Y:S01]  /*0860*/  IADD3 R30, P2, PT, R49, R30, RZ ;  /* 0x0000001e311e7210 */ /* 0x000fe20007f5e0ff */
[----:B------:R-:W5:Y:S01]  /*0870*/  LDG.E.U16 R28, desc[UR30][R28.64] ;  /* 0x0000001e1c1c7981 */ /* 0x000f62000c1e1500 */
[-C--:B------:R-:W-:Y:S02]  /*0880*/  LEA.HI.X.SX32 R27, R41, R31.reuse, 0x1, P6 ;  /* 0x0000001f291b7211 */ /* 0x080fe400030f0eff */
[----:B----4-:R-:W-:Y:S01]  /*0890*/  SHF.R.U32.HI R4, RZ, 0x4, R36 ;  /* 0x00000004ff047819 */ /* 0x010fe20000011624 */
[----:B------:R3:W5:Y:S01]  /*08a0*/  LDG.E.U16 R10, desc[UR30][R10.64] ;  /* 0x0000001e0a0a7981 */ /* 0x000762000c1e1500 */
[----:B------:R-:W-:Y:S01]  /*08b0*/  LEA.HI.X.SX32 R31, R43, R31, 0x1, P2 ;  /* 0x0000001f2b1f7211 */ /* 0x000fe200010f0eff */
[----:B--2---:R-:W-:Y:S01]  /*08c0*/  IMAD R2, R2, UR10, RZ ;  /* 0x0000000a02027c24 */ /* 0x004fe2000f8e02ff */
[----:B-1----:R-:W-:Y:S01]  /*08d0*/  SGXT.U32 R6, R4, 0x4 ;  /* 0x000000040406781a */ /* 0x002fe20000000000 */
[----:B------:R1:W5:Y:S01]  /*08e0*/  LDG.E.U16 R24, desc[UR30][R24.64] ;  /* 0x0000001e18187981 */ /* 0x000362000c1e1500 */
[----:B------:R-:W-:-:S02]  /*08f0*/  SHF.L.U32 R4, R17, 0x1, RZ ;  /* 0x0000000111047819 */ /* 0x000fc400000006ff */
[----:B------:R-:W-:Y:S01]  /*0900*/  SHF.L.U32 R5, R2, 0x1, RZ ;  /* 0x0000000102057819 */ /* 0x000fe200000006ff */
[----:B------:R-:W-:Y:S01]  /*0910*/  IMAD R6, R6, R3, RZ ;  /* 0x0000000306067224 */ /* 0x000fe200078e02ff */
[----:B------:R-:W-:Y:S01]  /*0920*/  SHF.R.U32.HI R9, RZ, 0x5, R36 ;  /* 0x00000005ff097819 */ /* 0x000fe20000011624 */
[----:B------:R-:W-:Y:S01]  /*0930*/  IMAD.HI R17, R17, 0x2, RZ ;  /* 0x0000000211117827 */ /* 0x000fe200078e02ff */
[----:B------:R1:W5:Y:S03]  /*0940*/  LDG.E.U16 R18, desc[UR30][R18.64] ;  /* 0x0000001e12127981 */ /* 0x000366000c1e1500 */
[----:B------:R-:W-:Y:S01]  /*0950*/  IMAD.HI R2, R2, 0x2, RZ ;  /* 0x0000000202027827 */ /* 0x000fe200078e02ff */
[----:B---3--:R-:W-:Y:S01]  /*0960*/  IADD3 R11, P1, P2, R4, R14, R5 ;  /* 0x0000000e040b7210 */ /* 0x008fe20007a3e005 */
[----:B------:R1:W5:Y:S01]  /*0970*/  LDG.E.U16 R20, desc[UR30][R20.64] ;  /* 0x0000001e14147981 */ /* 0x000362000c1e1500 */
[----:B------:R-:W-:-:S02]  /*0980*/  LEA R4, R3, R6, 0x4 ;  /* 0x0000000603047211 */ /* 0x000fc400078e20ff */
[----:B------:R-:W-:Y:S01]  /*0990*/  IADD3.X R15, PT, PT, R17, R15, R2, P1, P2 ;  /* 0x0000000f110f7210 */ /* 0x000fe20000fe4402 */
[----:B------:R1:W5:Y:S01]  /*09a0*/  LDG.E.U16 R22, desc[UR30][R22.64] ;  /* 0x0000001e16167981 */ /* 0x000362000c1e1500 */
[-C--:B------:R-:W-:Y:S02]  /*09b0*/  LEA R50, P2, R4, R11.reuse, 0x1 ;  /* 0x0000000b04327211 */ /* 0x080fe400078408ff */
[----:B------:R-:W-:Y:S01]  /*09c0*/  LEA R52, P1, R6, R11, 0x1 ;  /* 0x0000000b06347211 */ /* 0x000fe200078208ff */
[----:B------:R1:W5:Y:S01]  /*09d0*/  LDG.E.U16 R26, desc[UR30][R26.64] ;  /* 0x0000001e1a1a7981 */ /* 0x000362000c1e1500 */
[-C--:B------:R-:W-:Y:S02]  /*09e0*/  LEA.HI.X.SX32 R51, R4, R15.reuse, 0x1, P2 ;  /* 0x0000000f04337211 */ /* 0x080fe400010f0eff */
[----:B------:R-:W-:Y:S01]  /*09f0*/  LEA.HI.X.SX32 R53, R6, R15, 0x1, P1 ;  /* 0x0000000f06357211 */ /* 0x000fe200008f0eff */
[----:B------:R1:W5:Y:S04]  /*0a00*/  LDG.E.U16 R30, desc[UR30][R30.64] ;  /* 0x0000001e1e1e7981 */ /* 0x000368000c1e1500 */
[----:B------:R1:W-:Y:S04]  /*0a10*/  STL.64 [R1], R50 ;  /* 0x0000003201007387 */ /* 0x0003e80000100a00 */
[----:B------:R1:W-:Y:S01]  /*0a20*/  STL.64 [R1+0x8], R52 ;  /* 0x0000083401007387 */ /* 0x0003e20000100a00 */
[----:B------:R-:W-:-:S02]  /*0a30*/  R2UR UR9, R9 ;  /* 0x00000000090972ca */ /* 0x000fc400000e0000 */
[C---:B------:R-:W-:Y:S02]  /*0a40*/  SHF.L.U32 R9, R36.reuse, 0x1, RZ ;  /* 0x0000000124097819 */ /* 0x040fe400000006ff */
[----:B------:R-:W-:Y:S02]  /*0a50*/  LOP3.LUT R5, R36, 0xc0, RZ, 0xc0, !PT ;  /* 0x000000c024057812 */ /* 0x000fe400078ec0ff */
[----:B------:R-:W-:Y:S02]  /*0a60*/  LOP3.LUT R14, R9, 0x7e, RZ, 0xc0, !PT ;  /* 0x0000007e090e7812 */ /* 0x000fe400078ec0ff */
[----:B0-----:R-:W-:Y:S02]  /*0a70*/  R2UR UR12, R37 ;  /* 0x00000000250c72ca */ /* 0x001fe400000e0000 */
[----:B------:R-:W-:-:S04]  /*0a80*/  LEA R5, R5, R14, 0x5 ;  /* 0x0000000e05057211 */ /* 0x000fc800078e28ff */
[----:B------:R-:W-:Y:S01]  /*0a90*/  LOP3.LUT R11, R5, 0x10, RZ, 0x3c, !PT ;  /* 0x00000010050b7812 */ /* 0x000fe200078e3cff */
[----:B-1----:R-:W-:Y:S08]  /*0aa0*/  @P0 BRA `(.L_x_5) ;  /* 0x0000000000180947 */ /* 0x002ff00003800000 */
[----:B------:R-:W-:Y:S01]  /*0ab0*/  ELECT P1, URZ, PT ;  /* 0x0000000000ff782f */ /* 0x000fe20003820000 */
[----:B------:R-:W-:Y:S01]  /*0ac0*/  HFMA2 R2, -RZ, RZ, 0, 5.9604644775390625e-08 ;  /* 0x00000001ff027431 */ /* 0x000fe200000001ff */
[----:B------:R-:W-:Y:S01]  /*0ad0*/  UMOV UR4, 0x40 ;  /* 0x0000004000047882 */ /* 0x000fe20000000000 */
[----:B------:R-:W-:Y:S01]  /*0ae0*/  UVIRTCOUNT.DEALLOC.SMPOOL 0x80 ;  /* 0x000000800000784c */ /* 0x000fe20000000000 */
[----:B------:R-:W-:-:S09]  /*0af0*/  ULEA UR4, UR6, UR4, 0x18 ;  /* 0x0000000406047291 */ /* 0x000fd2000f8ec0ff */
[----:B------:R0:W-:Y:S03]  /*0b00*/  @P1 STS.U8 [UR4], R2 ;  /* 0x00000002ff001988 */ /* 0x0001e60008000004 */
.L_x_5:
[----:B------:R-:W-:Y:S01]  /*0b10*/  USHF.L.U32 UR4, UR9, 0x15, URZ ;  /* 0x0000001509047899 */ /* 0x000fe200080006ff */
[C---:B0-----:R-:W-:Y:S01]  /*0b20*/  LOP3.LUT R2, R5.reuse, 0x20, RZ, 0x3c, !PT ;  /* 0x0000002005027812 */ /* 0x041fe200078e3cff */
[----:B------:R-:W-:Y:S01]  /*0b30*/  ULOP3.LUT UR16, UR9, 0x4, URZ, 0xc0, !UPT ;  /* 0x0000000409107892 */ /* 0x000fe2000f8ec0ff */
[C---:B------:R-:W-:Y:S01]  /*0b40*/  LOP3.LUT R4, R5.reuse, 0x30, RZ, 0x3c, !PT ;  /* 0x0000003005047812 */ /* 0x040fe200078e3cff */
[----:B------:R-:W-:Y:S01]  /*0b50*/  ULOP3.LUT UR6, UR4, 0x600000, URZ, 0xc0, !UPT ;  /* 0x0060000004067892 */ /* 0x000fe2000f8ec0ff */
[----:B-----5:R-:W-:Y:S01]  /*0b60*/  STS.U16 [R5+UR11+0x400], R20 ;  /* 0x0004001405007988 */ /* 0x020fe2000800040b */
[C---:B------:R-:W-:Y:S01]  /*0b70*/  LOP3.LUT R6, R5.reuse, 0x40, RZ, 0x3c, !PT ;  /* 0x0000004005067812 */ /* 0x040fe200078e3cff */
[----:B------:R-:W-:Y:S01]  /*0b80*/  UMOV UR4, 0x1 ;  /* 0x0000000100047882 */ /* 0x000fe20000000000 */
[----:B------:R-:W-:Y:S01]  /*0b90*/  ULEA UR14, UR16, UR6, 0x2 ;  /* 0x00000006100e7291 */ /* 0x000fe2000f8e10ff */
[----:B------:R-:W-:Y:S01]  /*0ba0*/  STS.U16 [R5+UR11], R12 ;  /* 0x0000000c05007988 */ /* 0x000fe2000800040b */
[C---:B------:R-:W-:Y:S01]  /*0bb0*/  LOP3.LUT R15, R5.reuse, 0x50, RZ, 0x3c, !PT ;  /* 0x00000050050f7812 */ /* 0x040fe200078e3cff */
[----:B------:R-:W-:Y:S01]  /*0bc0*/  UIADD3 UR15, UPT, UPT, UR11, 0x2c00, URZ ;  /* 0x00002c000b0f7890 */ /* 0x000fe2000fffe0ff */
[----:B------:R-:W-:Y:S01]  /*0bd0*/  LOP3.LUT P1, RZ, R36, 0xff, RZ, 0xc0, !PT ;  /* 0x000000ff24ff7812 */ /* 0x000fe2000782c0ff */
[----:B------:R-:W-:Y:S01]  /*0be0*/  UIADD3 UR14, UPT, UPT, UR12, UR14, URZ ;  /* 0x0000000e0c0e7290 */ /* 0x000fe2000fffe0ff */
[----:B------:R-:W-:Y:S01]  /*0bf0*/  STS.U16 [R11+UR11+0x80], R32 ;  /* 0x000080200b007988 */ /* 0x000fe2000800040b */
[----:B------:R-:W0:Y:S03]  /*0c00*/  LDCU UR17, c[0x0][0x3f0] ;  /* 0x00007e00ff1177ac */ /* 0x000e260008000800 */
[----:B------:R1:W-:Y:S04]  /*0c10*/  STS.U16 [R11+UR11+0x480], R8 ;  /* 0x000480080b007988 */ /* 0x0003e8000800040b */
[----:B------:R-:W-:Y:S03]  /*0c20*/  STS.U16 [R2+UR11+0x100], R28 ;  /* 0x0001001c02007988 */ /* 0x000fe6000800040b */
[----:B------:R-:W-:Y:S01]  /*0c30*/  VOTEU.ALL UP0, P1 ;  /* 0x0000000000ff7886 */ /* 0x000fe20000800000 */
[----:B------:R-:W-:Y:S01]  /*0c40*/  STS.U16 [R2+UR11+0x500], R35 ;  /* 0x0005002302007988 */ /* 0x000fe2000800040b */
[----:B------:R-:W-:Y:S01]  /*0c50*/  VOTEU.ALL UP1, P1 ;  /* 0x0000000000ff7886 */ /* 0x000fe20000820000 */
[----:B-1----:R-:W-:-:S02]  /*0c60*/  LOP3.LUT R11, R5, 0x60, RZ, 0x3c, !PT ;  /* 0x00000060050b7812 */ /* 0x002fc400078e3cff */
[----:B------:R-:W-:Y:S01]  /*0c70*/  LOP3.LUT R5, R5, 0x70, RZ, 0x3c, !PT ;  /* 0x0000007005057812 */ /* 0x000fe200078e3cff */
[----:B------:R-:W-:Y:S01]  /*0c80*/  STS.U16 [R4+UR11+0x180], R24 ;  /* 0x0001801804007988 */ /* 0x000fe2000800040b */
[----:B------:R-:W-:-:S04]  /*0c90*/  @!UP0 UIADD3 UR18, UPT, UPT, -UR4, 0x100000, URZ ;  /* 0x0010000004128890 */ /* 0x000fc8000fffe1ff */
[----:B------:R-:W-:Y:S02]  /*0ca0*/  @!UP0 USHF.L.U32 UR19, UR18, 0xb, URZ ;  /* 0x0000000b12138899 */ /* 0x000fe400080006ff */
[----:B------:R-:W-:Y:S01]  /*0cb0*/  @!UP0 USHF.L.U32 UR18, UR18, 0x1, URZ ;  /* 0x0000000112128899 */ /* 0x000fe200080006ff */
[----:B0-----:R-:W-:Y:S01]  /*0cc0*/  ISETP.LT.AND P2, PT, RZ, UR17, PT ;  /* 0x00000011ff007c0c */ /* 0x001fe2000bf41270 */
[----:B------:R0:W-:Y:S04]  /*0cd0*/  STS.U16 [R4+UR11+0x580], R7 ;  /* 0x0005800704007988 */ /* 0x0001e8000800040b */
[----:B------:R1:W-:Y:S04]  /*0ce0*/  STS.U16 [R6+UR11+0x200], R13 ;  /* 0x0002000d06007988 */ /* 0x0003e8000800040b */
[----:B------:R2:W-:Y:S01]  /*0cf0*/  STS.U16 [R6+UR11+0x600], R10 ;  /* 0x0006000a06007988 */ /* 0x0005e2000800040b */
[----:B0-----:R-:W-:-:S03]  /*0d00*/  PRMT R7, RZ, 0x7610, R7 ;  /* 0x00007610ff077816 */ /* 0x001fc60000000007 */
[----:B------:R2:W-:Y:S01]  /*0d10*/  STS.U16 [R15+UR11+0x280], R34 ;  /* 0x000280220f007988 */ /* 0x0005e2000800040b */
[----:B-1----:R-:W-:-:S03]  /*0d20*/  PRMT R13, RZ, 0x7610, R13 ;  /* 0x00007610ff0d7816 */ /* 0x002fc6000000000d */
[----:B------:R2:W-:Y:S04]  /*0d30*/  STS.U16 [R15+UR11+0x680], R22 ;  /* 0x000680160f007988 */ /* 0x0005e8000800040b */
[----:B------:R2:W-:Y:S04]  /*0d40*/  STS.U16 [R11+UR11+0x300], R16 ;  /* 0x000300100b007988 */ /* 0x0005e8000800040b */
[----:B------:R2:W-:Y:S04]  /*0d50*/  STS.U16 [R11+UR11+0x700], R26 ;  /* 0x0007001a0b007988 */ /* 0x0005e8000800040b */
[----:B------:R2:W-:Y:S04]  /*0d60*/  STS.U16 [R5+UR11+0x380], R18 ;  /* 0x0003801205007988 */ /* 0x0005e8000800040b */
[----:B------:R2:W-:Y:S01]  /*0d70*/  STS.U16 [R5+UR11+0x780], R30 ;  /* 0x0007801e05007988 */ /* 0x0005e2000800040b */
[----:B------:R-:W-:Y:S01]  /*0d80*/  STTM.x16 tmem[UR14], RZ ;  /* 0x000000ff000079ed */ /* 0x000fe2000824000e */
[----:B------:R-:W0:Y:S02]  /*0d90*/  FENCE.VIEW.ASYNC.T ;  /* 0x00000000000073c6 */ /* 0x000e240000000200 */
[----:B0-----:R-:W-:Y:S06]  /*0da0*/  BAR.SYNC.DEFER_BLOCKING 0x0 ;  /* 0x0000000000007b1d */ /* 0x001fec0000010000 */
[----:B------:R-:W0:Y:S02]  /*0db0*/  FENCE.VIEW.ASYNC.S ;  /* 0x00000000000073c6 */ /* 0x000e240000000000 */
[----:B0-----:R0:W1:Y:S02]  /*0dc0*/  @!UP1 SYNCS.EXCH.64 URZ, [UR15], UR18 ;  /* 0x000000120fff95b2 */ /* 0x0010640008000100 */
[----:B-1----:R-:W-:Y:S06]  /*0dd0*/  BAR.SYNC.DEFER_BLOCKING 0x0 ;  /* 0x0000000000007b1d */ /* 0x002fec0000010000 */
[----:B------:R-:W3:Y:S04]  /*0de0*/  @P2 LDG.E.U16 R7, desc[UR30][R52.64] ;  /* 0x0000001e34072981 */ /* 0x000ee8000c1e1500 */
[----:B------:R-:W4:Y:S01]  /*0df0*/  @P2 LDG.E.U16 R13, desc[UR30][R50.64] ;  /* 0x0000001e320d2981 */ /* 0x000f22000c1e1500 */
[----:B------:R-:W-:Y:S01]  /*0e00*/  SHF.R.S32.HI R2, RZ, 0x6, R36 ;  /* 0x00000006ff027819 */ /* 0x000fe20000011424 */
[----:B------:R-:W-:Y:S01]  /*0e10*/  VOTEU.ALL UP1, P1 ;  /* 0x0000000000ff7886 */ /* 0x000fe20000820000 */
[----:B0-----:R-:W-:-:S04]  /*0e20*/  @!UP0 UIADD3 UR18, UPT, UPT, -UR4, 0x100000, URZ ;  /* 0x0010000004128890 */ /* 0x001fc8000fffe1ff */
[----:B------:R-:W-:Y:S02]  /*0e30*/  @!UP0 USHF.L.U32 UR19, UR18, 0xb, URZ ;  /* 0x0000000b12138899 */ /* 0x000fe400080006ff */
[----:B------:R-:W-:Y:S02]  /*0e40*/  @!UP0 USHF.L.U32 UR18, UR18, 0x1, URZ ;  /* 0x0000000112128899 */ /* 0x000fe400080006ff */
[----:B------:R-:W-:Y:S01]  /*0e50*/  UIADD3 UR13, UPT, UPT, UR12, 0x20, URZ ;  /* 0x000000200c0d7890 */ /* 0x000fe2000fffe0ff */
[----:B------:R-:W-:Y:S01]  /*0e60*/  SGXT R2, R2, 0x1 ;  /* 0x000000010202781a */ /* 0x000fe20000000200 */
[----:B------:R-:W-:Y:S01]  /*0e70*/  VOTEU.ALL UP2, P1 ;  /* 0x0000000000ff7886 */ /* 0x000fe20000840000 */
[----:B------:R-:W-:-:S04]  /*0e80*/  @!UP0 UIADD3 UR4, UPT, UPT, -UR4, 0x100000, URZ ;  /* 0x0010000004048890 */ /* 0x000fc8000fffe1ff */
[----:B------:R-:W-:Y:S02]  /*0e90*/  @!UP0 USHF.L.U32 UR5, UR4, 0xb, URZ ;  /* 0x0000000b04058899 */ /* 0x000fe400080006ff */
[----:B------:R-:W-:Y:S02]  /*0ea0*/  @!UP0 USHF.L.U32 UR4, UR4, 0x1, URZ ;  /* 0x0000000104048899 */ /* 0x000fe400080006ff */
[----:B------:R-:W-:Y:S01]  /*0eb0*/  UIADD3 UR6, UPT, UPT, UR6, UR13, URZ ;  /* 0x0000000d06067290 */ /* 0x000fe2000fffe0ff */
[----:B------:R-:W-:Y:S01]  /*0ec0*/  LOP3.LUT R2, R2, 0x90, RZ, 0xc0, !PT ;  /* 0x0000009002027812 */ /* 0x000fe200078ec0ff */
[----:B------:R-:W-:Y:S01]  /*0ed0*/  UIADD3 UR8, UPT, UPT, UR11, 0x2400, URZ ;  /* 0x000024000b087890 */ /* 0x000fe2000fffe0ff */
[----:B------:R-:W-:Y:S01]  /*0ee0*/  ISETP.EQ.U32.AND P3, PT, RZ, UR9, P2 ;  /* 0x00000009ff007c0c */ /* 0x000fe20009762070 */
[----:B------:R-:W-:Y:S01]  /*0ef0*/  ULEA UR16, UR16, UR6, 0x3 ;  /* 0x0000000610107291 */ /* 0x000fe2000f8e18ff */
[----:B------:R-:W-:Y:S01]  /*0f00*/  LOP3.LUT R2, R2, 0x17e, R9, 0x78, !PT ;  /* 0x0000017e02027812 */ /* 0x000fe200078e7809 */
[----:B------:R2:W0:Y:S04]  /*0f10*/  @!UP1 SYNCS.EXCH.64 URZ, [UR11+0x2c08], UR18 ;  /* 0x002c08120bff95b2 */ /* 0x0004280008000100 */
[----:B---3--:R2:W-:Y:S04]  /*0f20*/  STS.U16 [R2+UR11+0x2000], R7 ;  /* 0x0020000702007988 */ /* 0x0085e8000800040b */
[----:B----4-:R2:W-:Y:S01]  /*0f30*/  STS.U16 [R2+UR11+0x2200], R13 ;  /* 0x0022000d02007988 */ /* 0x0105e2000800040b */
[----:B0-----:R0:W-:Y:S06]  /*0f40*/  MEMBAR.ALL.CTA ;  /* 0x0000000000007992 */ /* 0x0011ec0000008000 */
[----:B0-----:R-:W-:Y:S04]  /*0f50*/  FENCE.VIEW.ASYNC.S ;  /* 0x00000000000073c6 */ /* 0x001fe80000000000 */
[----:B------:R-:W0:Y:S02]  /*0f60*/  FENCE.VIEW.ASYNC.S ;  /* 0x00000000000073c6 */ /* 0x000e240000000000 */
[----:B0-----:R2:W0:Y:S02]  /*0f70*/  @!UP2 SYNCS.EXCH.64 URZ, [UR11+0x2400], UR4 ;  /* 0x002400040bffa5b2 */ /* 0x0014240008000100 */
[----:B0-----:R-:W-:Y:S06]  /*0f80*/  BAR.SYNC.DEFER_BLOCKING 0x0 ;  /* 0x0000000000007b1d */ /* 0x001fec0000010000 */
[----:B--2---:R-:W-:Y:S05]  /*0f90*/  @!P3 BRA `(.L_x_6) ;  /* 0x00000000005cb947 */ /* 0x004fea0003800000 */
[----:B------:R-:W-:Y:S02]  /*0fa0*/  UIADD3 UR5, UPT, UPT, UR11, 0x2000, URZ ;  /* 0x000020000b057890 */ /* 0x000fe4000fffe0ff */
[----:B------:R-:W-:Y:S02]  /*0fb0*/  USHF.R.U32.HI UR4, URZ, 0x4, UR11 ;  /* 0x00000004ff047899 */ /* 0x000fe4000801160b */
[----:B------:R-:W-:Y:S02]  /*0fc0*/  USHF.R.U32.HI UR5, URZ, 0x4, UR5 ;  /* 0x00000004ff057899 */ /* 0x000fe40008011605 */
[----:B------:R-:W-:Y:S02]  /*0fd0*/  USGXT.U32 UR4, UR4, 0xe ;  /* 0x0000000e0404789a */ /* 0x000fe40008000000 */
[----:B------:R-:W-:Y:S01]  /*0fe0*/  USGXT.U32 UR6, UR5, 0xe ;  /* 0x0000000e0506789a */ /* 0x000fe20008000000 */
[----:B------:R-:W-:Y:S01]  /*0ff0*/  UMOV UR18, 0x800100 ;  /* 0x0080010000127882 */ /* 0x000fe20000000000 */
[----:B------:R-:W-:Y:S01]  /*1000*/  UMOV UR19, 0x40004040 ;  /* 0x4000404000137882 */ /* 0x000fe20000000000 */
[----:B------:R-:W-:Y:S01]  /*1010*/  UMOV UR5, URZ ;  /* 0x000000ff00057c82 */ /* 0x000fe20008000000 */
[----:B------:R-:W-:-:S02]  /*1020*/  ULOP3.LUT UR20, UR4, 0x800000, URZ, 0xfc, !UPT ;  /* 0x0080000004147892 */ /* 0x000fc4000f8efcff */
[----:B------:R-:W-:Y:S02]  /*1030*/  UIADD3 UR22, UPT, UPT, UR12, 0x40, URZ ;  /* 0x000000400c167890 */ /* 0x000fe4000fffe0ff */
[----:B------:R-:W-:Y:S01]  /*1040*/  UIADD3.64 UR18, UPT, UPT, UR4, UR18, URZ ;  /* 0x0000001204127297 */ /* 0x000fe2000fffe0ff */
[----:B------:R-:W-:Y:S01]  /*1050*/  UMOV UR24, 0x0 ;  /* 0x0000000000187882 */ /* 0x000fe20000000000 */
[----:B------:R-:W-:Y:S01]  /*1060*/  UMOV UR25, 0x8088010 ;  /* 0x0808801000197882 */ /* 0x000fe20000000000 */
[----:B------:R-:W-:Y:S01]  /*1070*/  UMOV UR4, UR8 ;  /* 0x0000000800047c82 */ /* 0x000fe20008000000 */
[----:B------:R-:W-:Y:S01]  /*1080*/  UMOV UR7, 0xc0004010 ;  /* 0xc000401000077882 */ /* 0x000fe20000000000 */
[----:B------:R-:W-:Y:S01]  /*1090*/  UMOV UR21, 0x40004040 ;  /* 0x4000404000157882 */ /* 0x000fe20000000000 */
[----:B------:R-:W-:Y:S01]  /*10a0*/  UMOV UR26, 0x0 ;  /* 0x00000000001a7882 */ /* 0x000fe20000000000 */
[----:B------:R-:W-:Y:S01]  /*10b0*/  UMOV UR27, 0x8088010 ;  /* 0x08088010001b7882 */ /* 0x000fe20000000000 */
[----:B------:R-:W-:Y:S01]  /*10c0*/  UMOV UR4, UR4 ;  /* 0x0000000400047c82 */ /* 0x000fe20008000000 */
[----:B------:R0:W-:Y:S01]  /*10d0*/  UTCHMMA gdesc[UR20], gdesc[UR6], tmem[UR13], tmem[UR24], idesc[UR25], !UPT ;  /* 0x00ff1806140075ea */ /* 0x0001e2000f80000d */
[----:B------:R0:W-:Y:S01]  /*10e0*/  UTCHMMA gdesc[UR18], gdesc[UR6], tmem[UR22], tmem[UR26], idesc[UR27], !UPT ;  /* 0x00ff1a06120075ea */ /* 0x0001e2000f800016 */
[----:B------:R0:W-:Y:S01]  /*10f0*/  UTCBAR [UR4], URZ ;  /* 0x000000ff040073e9 */ /* 0x0001e200080000ff */
[----:B------:R-:W-:Y:S01]  /*1100*/  NOP ;  /* 0x0000000000007918 */ /* 0x000fe20000000000 */
.L_x_6:
[----:B------:R-:W-:Y:S05]  /*1110*/  @!P2 BRA `(.L_x_7) ;  /* 0x000000000008a947 */ /* 0x000fea0003800000 */
[----:B------:R-:W1:Y:S02]  /*1120*/  SYNCS.PHASECHK.TRANS64.TRYWAIT P4, [UR11+0x2400], RZ ;  /* 0x002400ffff0075a7 */ /* 0x000e64000808110b */
[----:B-1----:R-:W-:Y:S05]  /*1130*/  @!P4 BRA `(.L_x_8) ;  /* 0x0000003400b4c947 */ /* 0x002fea0003800000 */
.L_x_7:
[----:B------:R-:W-:Y:S06]  /*1140*/  BAR.SYNC.DEFER_BLOCKING 0x0 ;  /* 0x0000000000007b1d */ /* 0x000fec0000010000 */
[----:B0-----:R-:W0:Y:S02]  /*1150*/  LDCU UR7, c[0x0][0x3a8] ;  /* 0x00007500ff0777ac */ /* 0x001e240008000800 */
[----:B------:R-:W1:Y:S01]  /*1160*/  LDC R44, c[0x0][0x3d8] ;  /* 0x0000f600ff2c7b82 */ /* 0x000e620000000800 */
[----:B------:R-:W0:Y:S01]  /*1170*/  LDTM.x32 R4, tmem[UR16] ;  /* 0x00000010000479ee */ /* 0x000e2200082c0000 */
[----:B------:R-:W2:Y:S01]  /*1180*/  LDCU.64 UR18, c[0x0][0x3d0] ;  /* 0x00007a00ff1277ac */ /* 0x000ea20008000a00 */
[----:B------:R-:W-:-:S02]  /*1190*/  LOP3.LUT R52, R36, 0xff, RZ, 0xc0, !PT ;  /* 0x000000ff24347812 */ /* 0x000fc400078ec0ff */
[----:B------:R-:W-:Y:S01]  /*11a0*/  LOP3.LUT R43, R36, 0xc0, RZ, 0xc0, !PT ;  /* 0x000000c0242b7812 */ /* 0x000fe200078ec0ff */
[----:B------:R-:W3:Y:S01]  /*11b0*/  @!P1 SYNCS.CCTL.IV [UR11+0x2400] ;  /* 0x00240000ff0099b1 */ /* 0x000ee2000800000b */
[----:B------:R-:W-:Y:S01]  /*11c0*/  NOP ;  /* 0x0000000000007918 */ /* 0x000fe20000000000 */
[----:B--2---:R-:W-:Y:S01]  /*11d0*/  UIMAD UR18, UR10, UR18, URZ ;  /* 0x000000120a1272a4 */ /* 0x004fe2000f8e02ff */
[----:B0-----:R-:W-:Y:S01]  /*11e0*/  FMUL R37, R4, UR7 ;  /* 0x0000000704257c20 */ /* 0x001fe20008400000 */
[----:B------:R-:W-:Y:S01]  /*11f0*/  FMUL R38, R5, UR7 ;  /* 0x0000000705267c20 */ /* 0x000fe20008400000 */
[----:B------:R-:W-:Y:S01]  /*1200*/  FMUL R39, R6, UR7 ;  /* 0x0000000706277c20 */ /* 0x000fe20008400000 */
[----:B------:R-:W-:Y:S01]  /*1210*/  FMUL R40, R7, UR7 ;  /* 0x0000000707287c20 */ /* 0x000fe20008400000 */
[----:B------:R-:W-:Y:S01]  /*1220*/  FMUL R41, R8, UR7 ;  /* 0x0000000708297c20 */ /* 0x000fe20008400000 */
[----:B------:R-:W-:Y:S02]  /*1230*/  USHF.L.U32 UR6, UR18, 0x1, URZ ;  /* 0x0000000112067899 */ /* 0x000fe400080006ff */
[----:B------:R-:W-:Y:S01]  /*1240*/  FMNMX3 R39, R37, R38, R39, !PT ;  /* 0x0000002625277276 */ /* 0x000fe20007800027 */
[----:B------:R-:W-:Y:S01]  /*1250*/  FMUL R37, R9, UR7 ;  /* 0x0000000709257c20 */ /* 0x000fe20008400000 */
[----:B------:R-:W-:Y:S01]  /*1260*/  FMUL R38, R10, UR7 ;  /* 0x000000070a267c20 */ /* 0x000fe20008400000 */
[----:B------:R-:W-:Y:S01]  /*1270*/  UIMAD.WIDE UR4, UR18, 0x2, URZ ;  /* 0x00000002120478a5 */ /* 0x000fe2000f8e02ff */
[----:B------:R-:W-:Y:S01]  /*1280*/  FMNMX3 R39, R39, R40, R41, !PT ;  /* 0x0000002827277276 */ /* 0x000fe20007800029 */
[----:B------:R-:W-:-:S03]  /*1290*/  FMUL R40, R12, UR7 ;  /* 0x000000070c287c20 */ /* 0x000fc60008400000 */
[----:B------:R-:W-:Y:S01]  /*12a0*/  FMNMX3 R41, R39, R37, R38, !PT ;  /* 0x0000002527297276 */ /* 0x000fe20007800026 */
[----:B------:R-:W-:Y:S01]  /*12b0*/  FMUL R37, R11, UR7 ;  /* 0x000000070b257c20 */ /* 0x000fe20008400000 */
[----:B------:R-:W0:Y:S04]  /*12c0*/  LDC.64 R38, c[0x0][0x390] ;  /* 0x0000e400ff267b82 */ /* 0x000e280000000a00 */
[----:B------:R-:W-:Y:S01]  /*12d0*/  FMNMX3 R42, R41, R37, R40, !PT ;  /* 0x00000025292a7276 */ /* 0x000fe20007800028 */
[----:B------:R-:W-:Y:S01]  /*12e0*/  FMUL R40, R13, UR7 ;  /* 0x000000070d287c20 */ /* 0x000fe20008400000 */
[----:B------:R-:W-:Y:S01]  /*12f0*/  FMUL R41, R14, UR7 ;  /* 0x000000070e297c20 */ /* 0x000fe20008400000 */
[----:B------:R-:W-:-:S04]  /*1300*/  LOP3.LUT R37, R36, 0x1f, RZ, 0xc0, !PT ;  /* 0x0000001f24257812 */ /* 0x000fc800078ec0ff */
[----:B------:R-:W-:Y:S01]  /*1310*/  FMNMX3 R42, R42, R40, R41, !PT ;  /* 0x000000282a2a7276 */ /* 0x000fe20007800029 */
[----:B------:R-:W-:Y:S01]  /*1320*/  IMAD R40, R37, UR19, RZ ;  /* 0x0000001325287c24 */ /* 0x000fe2000f8e02ff */
[----:B------:R-:W-:-:S04]  /*1330*/  SHF.R.U32.HI R41, RZ, 0x5, R36 ;  /* 0x00000005ff297819 */ /* 0x000fc80000011624 */
[----:B------:R-:W-:Y:S02]  /*1340*/  SGXT.U32 R37, R41, 0x3 ;  /* 0x000000032925781a */ /* 0x000fe40000000000 */
[C---:B------:R-:W-:Y:S01]  /*1350*/  SHF.L.U32 R41, R40.reuse, 0x1, RZ ;  /* 0x0000000128297819 */ /* 0x040fe200000006ff */
[----:B------:R-:W-:-:S04]  /*1360*/  IMAD.HI R40, R40, 0x2, RZ ;  /* 0x0000000228287827 */ /* 0x000fc800078e02ff */
[----:B-1----:R-:W-:Y:S01]  /*1370*/  IMAD R37, R37, R44, RZ ;  /* 0x0000002c25257224 */ /* 0x002fe200078e02ff */
[----:B0-----:R-:W-:-:S04]  /*1380*/  IADD3 R41, P4, P5, R41, UR6, R38 ;  /* 0x0000000629297c10 */ /* 0x001fc8000fd9e026 */
[----:B------:R-:W-:Y:S02]  /*1390*/  LEA R38, R44, R37, 0x3 ;  /* 0x000000252c267211 */ /* 0x000fe400078e18ff */
[----:B------:R-:W-:Y:S01]  /*13a0*/  IADD3.X R39, PT, PT, R40, UR5, R39, P4, P5 ;  /* 0x0000000528277c10 */ /* 0x000fe2000a7ea427 */
[----:B------:R-:W-:Y:S01]  /*13b0*/  FMUL R40, R16, UR7 ;  /* 0x0000000710287c20 */ /* 0x000fe20008400000 */
[-C--:B------:R-:W-:Y:S02]  /*13c0*/  LEA R60, P4, R37, R41.reuse, 0x1 ;  /* 0x00000029253c7211 */ /* 0x080fe400078808ff */
[C---:B------:R-:W-:Y:S01]  /*13d0*/  LEA R58, P5, R38.reuse, R41, 0x1 ;  /* 0x00000029263a7211 */ /* 0x040fe200078a08ff */
[----:B------:R-:W-:Y:S01]  /*13e0*/  FMUL R41, R15, UR7 ;  /* 0x000000070f297c20 */ /* 0x000fe20008400000 */
[----:B------:R-:W-:Y:S01]  /*13f0*/  FMUL R53, R35, UR7 ;  /* 0x0000000723357c20 */ /* 0x000fe20008400000 */
[-C--:B------:R-:W-:Y:S02]  /*1400*/  LEA.HI.X.SX32 R61, R37, R39.reuse, 0x1, P4 ;  /* 0x00000027253d7211 */ /* 0x080fe400020f0eff */
[----:B------:R-:W-:Y:S01]  /*1410*/  LEA.HI.X.SX32 R59, R38, R39, 0x1, P5 ;  /* 0x00000027263b7211 */ /* 0x000fe200028f0eff */
[----:B------:R-:W-:Y:S01]  /*1420*/  FMUL R38, R18, UR7 ;  /* 0x0000000712267c20 */ /* 0x000fe20008400000 */
[----:B------:R-:W-:Y:S01]  /*1430*/  FMNMX3 R42, R42, R41, R40, !PT ;  /* 0x000000292a2a7276 */ /* 0x000fe20007800028 */
[----:B------:R-:W-:Y:S01]  /*1440*/  FMUL R41, R17, UR7 ;  /* 0x0000000711297c20 */ /* 0x000fe20008400000 */
[----:B------:R-:W-:Y:S01]  /*1450*/  FMUL R40, R19, UR7 ;  /* 0x0000000713287c20 */ /* 0x000fe20008400000 */
[----:B------:R-:W-:-:S02]  /*1460*/  PRMT R39, RZ, 0x7610, R39 ;  /* 0x00007610ff277816 */ /* 0x000fc40000000027 */
[----:B------:R-:W-:Y:S02]  /*1470*/  PRMT R37, RZ, 0x7610, R37 ;  /* 0x00007610ff257816 */ /* 0x000fe40000000025 */
[----:B------:R-:W-:Y:S01]  /*1480*/  FMNMX3 R41, R42, R41, R38, !PT ;  /* 0x000000292a297276 */ /* 0x000fe20007800026 */
[----:B------:R-:W-:Y:S01]  /*1490*/  FMUL R38, R20, UR7 ;  /* 0x0000000714267c20 */ /* 0x000fe20008400000 */
[----:B------:R-:W-:Y:S01]  /*14a0*/  SHF.L.U32 R52, R52, 0x1, RZ ;  /* 0x0000000134347819 */ /* 0x000fe200000006ff */
[----:B------:R0:W5:Y:S03]  /*14b0*/  @P2 LDG.E.U16 R39, desc[UR30][R60.64] ;  /* 0x0000001e3c272981 */ /* 0x000166000c1e1500 */
[----:B------:R-:W-:Y:S01]  /*14c0*/  FMNMX3 R40, R41, R40, R38, !PT ;  /* 0x0000002829287276 */ /* 0x000fe20007800026 */
[----:B------:R-:W-:Y:S01]  /*14d0*/  FMUL R38, R21, UR7 ;  /* 0x0000000715267c20 */ /* 0x000fe20008400000 */
[----:B------:R-:W-:Y:S01]  /*14e0*/  FMUL R41, R22, UR7 ;  /* 0x0000000716297c20 */ /* 0x000fe20008400000 */
[----:B------:R-:W-:Y:S01]  /*14f0*/  SHF.R.U32.HI R43, RZ, 0x2, R43 ;  /* 0x00000002ff2b7819 */ /* 0x000fe2000001162b */
[----:B------:R0:W5:Y:S03]  /*1500*/  @P2 LDG.E.U16 R37, desc[UR30][R58.64] ;  /* 0x0000001e3a252981 */ /* 0x000166000c1e1500 */
[----:B------:R-:W-:Y:S01]  /*1510*/  FMNMX3 R40, R40, R38, R41, !PT ;  /* 0x0000002628287276 */ /* 0x000fe20007800029 */
[----:B------:R-:W-:Y:S01]  /*1520*/  FMUL R38, R23, UR7 ;  /* 0x0000000717267c20 */ /* 0x000fe20008400000 */
[----:B------:R-:W-:Y:S01]  /*1530*/  FMUL R41, R24, UR7 ;  /* 0x0000000718297c20 */ /* 0x000fe20008400000 */
[----:B------:R-:W-:-:S04]  /*1540*/  LOP3.LUT R52, R52, R43, RZ, 0x3c, !PT ;  /* 0x0000002b34347212 */ /* 0x000fc800078e3cff */
[----:B------:R-:W-:Y:S01]  /*1550*/  FMNMX3 R40, R40, R38, R41, !PT ;  /* 0x0000002628287276 */ /* 0x000fe20007800029 */
[----:B------:R-:W-:Y:S01]  /*1560*/  FMUL R38, R25, UR7 ;  /* 0x0000000719267c20 */ /* 0x000fe20008400000 */
[----:B------:R-:W-:-:S05]  /*1570*/  FMUL R41, R26, UR7 ;  /* 0x000000071a297c20 */ /* 0x000fca0008400000 */
        /* <DEDUP_REMOVED lines=12> */
[----:B------:R-:W-:-:S04]  /*1640*/  FMNMX3 R38, R40, R38, R41, !PT ;  /* 0x0000002628267276 */ /* 0x000fc80007800029 */
[----:B------:R-:W-:-:S05]  /*1650*/  FMNMX3 R53, R38, -INF , R53, !PT ;  /* 0xff80000026357876 */ /* 0x000fca0007800035 */
[--C-:B------:R-:W-:Y:S01]  /*1660*/  FFMA R4, R4, UR7, -R53.reuse ;  /* 0x0000000704047c23 */ /* 0x100fe20008000835 */
[--C-:B------:R-:W-:Y:S01]  /*1670*/  FFMA R5, R5, UR7, -R53.reuse ;  /* 0x0000000705057c23 */ /* 0x100fe20008000835 */
[--C-:B------:R-:W-:Y:S01]  /*1680*/  FFMA R6, R6, UR7, -R53.reuse ;  /* 0x0000000706067c23 */ /* 0x100fe20008000835 */
[--C-:B------:R-:W-:Y:S01]  /*1690*/  FFMA R7, R7, UR7, -R53.reuse ;  /* 0x0000000707077c23 */ /* 0x100fe20008000835 */
[----:B------:R-:W-:Y:S01]  /*16a0*/  FMUL R4, R4, 1.4426950216293334961 ;  /* 0x3fb8aa3b04047820 */ /* 0x000fe20000400000 */
[----:B------:R-:W-:Y:S01]  /*16b0*/  FMUL R41, R5, 1.4426950216293334961 ;  /* 0x3fb8aa3b05297820 */ /* 0x000fe20000400000 */
[----:B------:R-:W-:Y:S01]  /*16c0*/  FMUL R5, R6, 1.4426950216293334961 ;  /* 0x3fb8aa3b06057820 */ /* 0x000fe20000400000 */
[----:B------:R-:W-:Y:S01]  /*16d0*/  FMUL R6, R7, 1.4426950216293334961 ;  /* 0x3fb8aa3b07067820 */ /* 0x000fe20000400000 */
[--C-:B------:R-:W-:Y:S01]  /*16e0*/  FFMA R8, R8, UR7, -R53.reuse ;  /* 0x0000000708087c23 */ /* 0x100fe20008000835 */
[--C-:B------:R-:W-:Y:S01]  /*16f0*/  FFMA R9, R9, UR7, -R53.reuse ;  /* 0x0000000709097c23 */ /* 0x100fe20008000835 */
[----:B------:R-:W-:Y:S01]  /*1700*/  MUFU.EX2 R4, R4 ;  /* 0x0000000400047308 */ /* 0x000fe20000000800 */
[--C-:B------:R-:W-:Y:S01]  /*1710*/  FFMA R10, R10, UR7, -R53.reuse ;  /* 0x000000070a0a7c23 */ /* 0x100fe20008000835 */
[----:B------:R-:W-:Y:S01]  /*1720*/  FMUL R7, R8, 1.4426950216293334961 ;  /* 0x3fb8aa3b08077820 */ /* 0x000fe20000400000 */
[----:B------:R-:W-:Y:S01]  /*1730*/  FMUL R8, R9, 1.4426950216293334961 ;  /* 0x3fb8aa3b09087820 */ /* 0x000fe20000400000 */
[--C-:B------:R-:W-:Y:S01]  /*1740*/  FFMA R11, R11, UR7, -R53.reuse ;  /* 0x000000070b0b7c23 */ /* 0x100fe20008000835 */
[----:B------:R-:W-:Y:S01]  /*1750*/  FMUL R10, R10, 1.4426950216293334961 ;  /* 0x3fb8aa3b0a0a7820 */ /* 0x000fe20000400000 */
[--C-:B------:R-:W-:Y:S01]  /*1760*/  FFMA R12, R12, UR7, -R53.reuse ;  /* 0x000000070c0c7c23 */ /* 0x100fe20008000835 */
[--C-:B------:R-:W-:Y:S01]  /*1770*/  FFMA R13, R13, UR7, -R53.reuse ;  /* 0x000000070d0d7c23 */ /* 0x100fe20008000835 */
[----:B------:R-:W1:Y:S01]  /*1780*/  MUFU.EX2 R41, R41 ;  /* 0x0000002900297308 */ /* 0x000e620000000800 */
[--C-:B------:R-:W-:Y:S01]  /*1790*/  FFMA R14, R14, UR7, -R53.reuse ;  /* 0x000000070e0e7c23 */ /* 0x100fe20008000835 */
[----:B------:R-:W-:Y:S01]  /*17a0*/  FMUL R11, R11, 1.4426950216293334961 ;  /* 0x3fb8aa3b0b0b7820 */ /* 0x000fe20000400000 */
[--C-:B------:R-:W-:Y:S01]  /*17b0*/  FFMA R15, R15, UR7, -R53.reuse ;  /* 0x000000070f0f7c23 */ /* 0x100fe20008000835 */
[----:B------:R-:W-:Y:S01]  /*17c0*/  FMUL R9, R12, 1.4426950216293334961 ;  /* 0x3fb8aa3b0c097820 */ /* 0x000fe20000400000 */
[--C-:B------:R-:W-:Y:S01]  /*17d0*/  FFMA R16, R16, UR7, -R53.reuse ;  /* 0x0000000710107c23 */ /* 0x100fe20008000835 */
[----:B------:R-:W-:Y:S01]  /*17e0*/  FMUL R12, R13, 1.4426950216293334961 ;  /* 0x3fb8aa3b0d0c7820 */ /* 0x000fe20000400000 */
[--C-:B------:R-:W-:Y:S01]  /*17f0*/  FFMA R17, R17, UR7, -R53.reuse ;  /* 0x0000000711117c23 */ /* 0x100fe20008000835 */
[----:B------:R-:W2:Y:S01]  /*1800*/  MUFU.EX2 R5, R5 ;  /* 0x0000000500057308 */ /* 0x000ea20000000800 */
[----:B------:R-:W-:Y:S01]  /*1810*/  FMUL R13, R14, 1.4426950216293334961 ;  /* 0x3fb8aa3b0e0d7820 */ /* 0x000fe20000400000 */
[--C-:B------:R-:W-:Y:S01]  /*1820*/  FFMA R18, R18, UR7, -R53.reuse ;  /* 0x0000000712127c23 */ /* 0x100fe20008000835 */
[----:B------:R-:W-:Y:S01]  /*1830*/  FMUL R14, R15, 1.4426950216293334961 ;  /* 0x3fb8aa3b0f0e7820 */ /* 0x000fe20000400000 */
[--C-:B------:R-:W-:Y:S01]  /*1840*/  FFMA R19, R19, UR7, -R53.reuse ;  /* 0x0000000713137c23 */ /* 0x100fe20008000835 */
[----:B------:R-:W-:Y:S01]  /*1850*/  FMUL R15, R16, 1.4426950216293334961 ;  /* 0x3fb8aa3b100f7820 */ /* 0x000fe20000400000 */
[----:B------:R-:W-:Y:S01]  /*1860*/  FFMA R20, R20, UR7, -R53 ;  /* 0x0000000714147c23 */ /* 0x000fe20008000835 */
[----:B------:R-:W-:Y:S01]  /*1870*/  FMUL R16, R17, 1.4426950216293334961 ;  /* 0x3fb8aa3b11107820 */ /* 0x000fe20000400000 */
[----:B------:R-:W4:Y:S01]  /*1880*/  MUFU.EX2 R6, R6 ;  /* 0x0000000600067308 */ /* 0x000f220000000800 */
[----:B-1----:R-:W-:Y:S01]  /*1890*/  FADD R40, R4, R41 ;  /* 0x0000002904287221 */ /* 0x002fe20000000000 */
[----:B------:R-:W-:Y:S01]  /*18a0*/  F2FP.F16.F32.PACK_AB R4, R41, R4 ;  /* 0x000000042904723e */ /* 0x000fe200000000ff */
[----:B------:R-:W-:Y:S01]  /*18b0*/  FMUL R17, R18, 1.4426950216293334961 ;  /* 0x3fb8aa3b12117820 */ /* 0x000fe20000400000 */
[----:B------:R-:W-:Y:S01]  /*18c0*/  FMUL R18, R19, 1.4426950216293334961 ;  /* 0x3fb8aa3b13127820 */ /* 0x000fe20000400000 */
[----:B------:R-:W-:Y:S01]  /*18d0*/  FMUL R19, R20, 1.4426950216293334961 ;  /* 0x3fb8aa3b14137820 */ /* 0x000fe20000400000 */
[--C-:B------:R-:W-:Y:S01]  /*18e0*/  FFMA R20, R23, UR7, -R53.reuse ;  /* 0x0000000717147c23 */ /* 0x100fe20008000835 */
[--C-:B------:R-:W-:Y:S01]  /*18f0*/  FFMA R21, R21, UR7, -R53.reuse ;  /* 0x0000000715157c23 */ /* 0x100fe20008000835 */
[----:B------:R-:W1:Y:S01]  /*1900*/  MUFU.EX2 R7, R7 ;  /* 0x0000000700077308 */ /* 0x000e620000000800 */
[----:B--2---:R-:W-:Y:S01]  /*1910*/  FADD R41, R5, R40 ;  /* 0x0000002805297221 */ /* 0x004fe20000000000 */
[----:B------:R-:W-:Y:S01]  /*1920*/  FMUL R36, R20, 1.4426950216293334961 ;  /* 0x3fb8aa3b14247820 */ /* 0x000fe20000400000 */
[----:B------:R-:W-:Y:S01]  /*1930*/  FMUL R21, R21, 1.4426950216293334961 ;  /* 0x3fb8aa3b15157820 */ /* 0x000fe20000400000 */
[--C-:B------:R-:W-:Y:S01]  /*1940*/  FFMA R22, R22, UR7, -R53.reuse ;  /* 0x0000000716167c23 */ /* 0x100fe20008000835 */
[--C-:B------:R-:W-:Y:S01]  /*1950*/  FFMA R20, R24, UR7, -R53.reuse ;  /* 0x0000000718147c23 */ /* 0x100fe20008000835 */
[--C-:B------:R-:W-:Y:S01]  /*1960*/  FFMA R29, R29, UR7, -R53.reuse ;  /* 0x000000071d1d7c23 */ /* 0x100fe20008000835 */
[----:B------:R-:W-:Y:S01]  /*1970*/  FFMA R30, R30, UR7, -R53 ;  /* 0x000000071e1e7c23 */ /* 0x000fe20008000835 */
[----:B------:R-:W2:Y:S01]  /*1980*/  MUFU.EX2 R8, R8 ;  /* 0x0000000800087308 */ /* 0x000ea20000000800 */
[----:B----4-:R-:W-:Y:S01]  /*1990*/  FADD R40, R6, R41 ;  /* 0x0000002906287221 */ /* 0x010fe20000000000 */
[----:B------:R-:W-:Y:S01]  /*19a0*/  FMUL R22, R22, 1.4426950216293334961 ;  /* 0x3fb8aa3b16167820 */ /* 0x000fe20000400000 */
[----:B------:R-:W-:Y:S01]  /*19b0*/  FMUL R29, R29, 1.4426950216293334961 ;  /* 0x3fb8aa3b1d1d7820 */ /* 0x000fe20000400000 */
[--C-:B------:R-:W-:Y:S01]  /*19c0*/  FFMA R32, R32, UR7, -R53.reuse ;  /* 0x0000000720207c23 */ /* 0x100fe20008000835 */
[----:B------:R-:W-:Y:S01]  /*19d0*/  FMUL R30, R30, 1.4426950216293334961 ;  /* 0x3fb8aa3b1e1e7820 */ /* 0x000fe20000400000 */
[--C-:B------:R-:W-:Y:S01]  /*19e0*/  FFMA R31, R31, UR7, -R53.reuse ;  /* 0x000000071f1f7c23 */ /* 0x100fe20008000835 */
[--C-:B------:R-:W-:Y:S01]  /*19f0*/  FFMA R33, R33, UR7, -R53.reuse ;  /* 0x0000000721217c23 */ /* 0x100fe20008000835 */
[----:B------:R-:W-:Y:S01]  /*1a00*/  MUFU.EX2 R10, R10 ;  /* 0x0000000a000a7308 */ /* 0x000fe20000000800 */
[----:B-1----:R-:W-:Y:S01]  /*1a10*/  FADD R41, R7, R40 ;  /* 0x0000002807297221 */ /* 0x002fe20000000000 */
[--C-:B------:R-:W-:Y:S01]  /*1a20*/  FFMA R34, R34, UR7, -R53.reuse ;  /* 0x0000000722227c23 */ /* 0x100fe20008000835 */
[----:B------:R-:W-:Y:S01]  /*1a30*/  FFMA R35, R35, UR7, -R53 ;  /* 0x0000000723237c23 */ /* 0x000fe20008000835 */
[----:B------:R-:W-:Y:S01]  /*1a40*/  FMUL R31, R31, 1.4426950216293334961 ;  /* 0x3fb8aa3b1f1f7820 */ /* 0x000fe20000400000 */
[----:B------:R-:W-:-:S03]  /*1a50*/  F2FP.F16.F32.PACK_AB R5, R6, R5 ;  /* 0x000000050605723e */ /* 0x000fc600000000ff */
[----:B------:R-:W1:Y:S01]  /*1a60*/  MUFU.EX2 R11, R11 ;  /* 0x0000000b000b7308 */ /* 0x000e620000000800 */
[C---:B--2---:R-:W-:Y:S01]  /*1a70*/  FADD R41, R8.reuse, R41 ;  /* 0x0000002908297221 */ /* 0x044fe20000000000 */
[----:B------:R-:W-:-:S06]  /*1a80*/  F2FP.F16.F32.PACK_AB R6, R8, R7 ;  /* 0x000000070806723e */ /* 0x000fcc00000000ff */
[----:B------:R-:W-:Y:S08]  /*1a90*/  MUFU.EX2 R9, R9 ;  /* 0x0000000900097308 */ /* 0x000ff00000000800 */
[----:B------:R-:W2:Y:S01]  /*1aa0*/  MUFU.EX2 R12, R12 ;  /* 0x0000000c000c7308 */ /* 0x000ea20000000800 */
[----:B-1----:R-:W-:-:S07]  /*1ab0*/  F2FP.F16.F32.PACK_AB R7, R11, R10 ;  /* 0x0000000a0b07723e */ /* 0x002fce00000000ff */
[----:B------:R-:W-:Y:S08]  /*1ac0*/  MUFU.EX2 R13, R13 ;  /* 0x0000000d000d7308 */ /* 0x000ff00000000800 */
[----:B------:R1:W-:Y:S01]  /*1ad0*/  MUFU.EX2 R24, R36 ;  /* 0x0000002400187308 */ /* 0x0003e20000000800 */
[----:B--2---:R-:W-:-:S07]  /*1ae0*/  F2FP.F16.F32.PACK_AB R8, R12, R9 ;  /* 0x000000090c08723e */ /* 0x004fce00000000ff */
[----:B------:R2:W-:Y:S01]  /*1af0*/  MUFU.EX2 R38, R21 ;  /* 0x0000001500267308 */ /* 0x0005e20000000800 */
[----:B-1----:R-:W-:-:S04]  /*1b00*/  FADD R36, R10, R41 ;  /* 0x000000290a247221 */ /* 0x002fc80000000000 */
[----:B------:R-:W-:-:S03]  /*1b10*/  FADD R36, R11, R36 ;  /* 0x000000240b247221 */ /* 0x000fc60000000000 */
[----:B------:R-:W1:Y:S01]  /*1b20*/  MUFU.EX2 R14, R14 ;  /* 0x0000000e000e7308 */ /* 0x000e620000000800 */
[----:B--2---:R-:W-:Y:S01]  /*1b30*/  FMUL R21, R20, 1.4426950216293334961 ;  /* 0x3fb8aa3b14157820 */ /* 0x004fe20000400000 */
[----:B------:R-:W-:Y:S01]  /*1b40*/  FFMA R20, R25, UR7, -R53 ;  /* 0x0000000719147c23 */ /* 0x000fe20008000835 */
[----:B------:R-:W-:-:S05]  /*1b50*/  FADD R41, R9, R36 ;  /* 0x0000002409297221 */ /* 0x000fca0000000000 */
[----:B------:R2:W-:Y:S08]  /*1b60*/  MUFU.EX2 R23, R22 ;  /* 0x0000001600177308 */ /* 0x0005f00000000800 */
[----:B------:R-:W-:Y:S01]  /*1b70*/  MUFU.EX2 R15, R15 ;  /* 0x0000000f000f7308 */ /* 0x000fe20000000800 */
[----:B--2---:R-:W-:Y:S01]  /*1b80*/  FMUL R22, R20, 1.4426950216293334961 ;  /* 0x3fb8aa3b14167820 */ /* 0x004fe20000400000 */
[----:B------:R-:W-:Y:S01]  /*1b90*/  FFMA R20, R26, UR7, -R53 ;  /* 0x000000071a147c23 */ /* 0x000fe20008000835 */
[----:B-1----:R-:W-:-:S03]  /*1ba0*/  F2FP.F16.F32.PACK_AB R9, R14, R13 ;  /* 0x0000000d0e09723e */ /* 0x002fc600000000ff */
[----:B------:R-:W-:Y:S01]  /*1bb0*/  FMUL R40, R20, 1.4426950216293334961 ;  /* 0x3fb8aa3b14287820 */ /* 0x000fe20000400000 */
[----:B------:R-:W-:Y:S01]  /*1bc0*/  FFMA R20, R27, UR7, -R53 ;  /* 0x000000071b147c23 */ /* 0x000fe20008000835 */
[----:B------:R-:W1:Y:S08]  /*1bd0*/  MUFU.EX2 R16, R16 ;  /* 0x0000001000107308 */ /* 0x000e700000000800 */
[----:B------:R2:W-:Y:S08]  /*1be0*/  MUFU.EX2 R26, R22 ;  /* 0x00000016001a7308 */ /* 0x0005f00000000800 */
[----:B------:R-:W-:Y:S01]  /*1bf0*/  MUFU.EX2 R17, R17 ;  /* 0x0000001100117308 */ /* 0x000fe20000000800 */
[----:B--2---:R-:W-:Y:S01]  /*1c00*/  FADD R22, R12, R41 ;  /* 0x000000290c167221 */ /* 0x004fe20000000000 */
[----:B-1----:R-:W-:-:S03]  /*1c10*/  F2FP.F16.F32.PACK_AB R10, R16, R15 ;  /* 0x0000000f100a723e */ /* 0x002fc600000000ff */
[----:B------:R-:W-:Y:S01]  /*1c20*/  FADD R41, R13, R22 ;  /* 0x000000160d297221 */ /* 0x000fe20000000000 */
[----:B------:R-:W-:Y:S02]  /*1c30*/  F2FP.F16.F32.PACK_AB R13, R24, R23 ;  /* 0x00000017180d723e */ /* 0x000fe400000000ff */
[----:B------:R1:W2:Y:S01]  /*1c40*/  MUFU.EX2 R25, R21 ;  /* 0x0000001500197308 */ /* 0x0002a20000000800 */
[----:B------:R-:W-:-:S07]  /*1c50*/  FADD R22, R14, R41 ;  /* 0x000000290e167221 */ /* 0x000fce0000000000 */
[----:B------:R-:W4:Y:S01]  /*1c60*/  MUFU.EX2 R18, R18 ;  /* 0x0000001200127308 */ /* 0x000f220000000800 */
[----:B-1----:R-:W-:Y:S01]  /*1c70*/  FMUL R21, R20, 1.4426950216293334961 ;  /* 0x3fb8aa3b14157820 */ /* 0x002fe20000400000 */
[----:B------:R-:W-:-:S04]  /*1c80*/  FFMA R20, R28, UR7, -R53 ;  /* 0x000000071c147c23 */ /* 0x000fc80008000835 */
[----:B------:R-:W-:Y:S02]  /*1c90*/  FMUL R20, R20, 1.4426950216293334961 ;  /* 0x3fb8aa3b14147820 */ /* 0x000fe40000400000 */
[----:B------:R-:W1:Y:S01]  /*1ca0*/  MUFU.EX2 R19, R19 ;  /* 0x0000001300137308 */ /* 0x000e620000000800 */
[----:B--2---:R-:W-:-:S07]  /*1cb0*/  F2FP.F16.F32.PACK_AB R14, R26, R25 ;  /* 0x000000191a0e723e */ /* 0x004fce00000000ff */
[----:B------:R2:W-:Y:S01]  /*1cc0*/  MUFU.EX2 R28, R21 ;  /* 0x00000015001c7308 */ /* 0x0005e20000000800 */
[----:B----4-:R-:W-:-:S07]  /*1cd0*/  F2FP.F16.F32.PACK_AB R11, R18, R17 ;  /* 0x00000011120b723e */ /* 0x010fce00000000ff */
[----:B------:R4:W-:Y:S01]  /*1ce0*/  MUFU.EX2 R36, R20 ;  /* 0x0000001400247308 */ /* 0x0009e20000000800 */
[----:B--2---:R-:W-:Y:S01]  /*1cf0*/  FADD R21, R15, R22 ;  /* 0x000000160f157221 */ /* 0x004fe20000000000 */
[----:B-1----:R-:W-:-:S03]  /*1d00*/  F2FP.F16.F32.PACK_AB R12, R38, R19 ;  /* 0x00000013260c723e */ /* 0x002fc600000000ff */
[----:B------:R-:W-:-:S03]  /*1d10*/  FADD R22, R16, R21 ;  /* 0x0000001510167221 */ /* 0x000fc60000000000 */
[----:B------:R-:W-:Y:S01]  /*1d20*/  MUFU.EX2 R27, R40 ;  /* 0x00000028001b7308 */ /* 0x000fe20000000800 */
[----:B------:R-:W-:-:S04]  /*1d30*/  FADD R21, R17, R22 ;  /* 0x0000001611157221 */ /* 0x000fc80000000000 */
[----:B----4-:R-:W-:-:S03]  /*1d40*/  FADD R20, R18, R21 ;  /* 0x0000001512147221 */ /* 0x010fc60000000000 */
[----:B------:R1:W2:Y:S01]  /*1d50*/  MUFU.EX2 R41, R29 ;  /* 0x0000001d00297308 */ /* 0x0002a20000000800 */
[----:B------:R-:W-:-:S04]  /*1d60*/  FADD R21, R19, R20 ;  /* 0x0000001413157221 */ /* 0x000fc80000000000 */
[----:B------:R-:W-:-:S03]  /*1d70*/  FADD R20, R38, R21 ;  /* 0x0000001526147221 */ /* 0x000fc60000000000 */
[----:B------:R-:W-:Y:S01]  /*1d80*/  MUFU.EX2 R30, R30 ;  /* 0x0000001e001e7308 */ /* 0x000fe20000000800 */
[----:B------:R-:W-:Y:S01]  /*1d90*/  FADD R21, R23, R20 ;  /* 0x0000001417157221 */ /* 0x000fe20000000000 */
[----:B-1----:R-:W-:Y:S01]  /*1da0*/  FMUL R29, R32, 1.4426950216293334961 ;  /* 0x3fb8aa3b201d7820 */ /* 0x002fe20000400000 */
[----:B------:R-:W-:Y:S01]  /*1db0*/  FMUL R20, R33, 1.4426950216293334961 ;  /* 0x3fb8aa3b21147820 */ /* 0x000fe20000400000 */
[----:B------:R-:W-:Y:S01]  /*1dc0*/  FADD R23, -R53, -INF ;  /* 0xff80000035177421 */ /* 0x000fe20000000100 */
[----:B------:R-:W-:-:S03]  /*1dd0*/  FADD R22, R24, R21 ;  /* 0x0000001518167221 */ /* 0x000fc60000000000 */
[----:B------:R-:W1:Y:S01]  /*1de0*/  MUFU.EX2 R31, R31 ;  /* 0x0000001f001f7308 */ /* 0x000e620000000800 */
[----:B------:R-:W-:Y:S01]  /*1df0*/  FADD R21, R25, R22 ;  /* 0x0000001619157221 */ /* 0x000fe20000000000 */
[----:B------:R-:W-:Y:S01]  /*1e00*/  FMUL R22, R34, 1.4426950216293334961 ;  /* 0x3fb8aa3b22167820 */ /* 0x000fe20000400000 */
[----:B--2---:R-:W-:Y:S02]  /*1e10*/  F2FP.F16.F32.PACK_AB R16, R41, R36 ;  /* 0x000000242910723e */ /* 0x004fe400000000ff */
[----:B------:R-:W-:Y:S01]  /*1e20*/  FADD R32, R26, R21 ;  /* 0x000000151a207221 */ /* 0x000fe20000000000 */
[----:B------:R-:W-:Y:S02]  /*1e30*/  FMUL R21, R35, 1.4426950216293334961 ;  /* 0x3fb8aa3b23157820 */ /* 0x000fe40000400000 */
[----:B------:R-:W-:Y:S01]  /*1e40*/  MUFU.EX2 R29, R29 ;  /* 0x0000001d001d7308 */ /* 0x000fe20000000800 */
[----:B------:R-:W-:-:S04]  /*1e50*/  FADD R33, R27, R32 ;  /* 0x000000201b217221 */ /* 0x000fc80000000000 */
[----:B------:R-:W-:-:S03]  /*1e60*/  FADD R33, R28, R33 ;  /* 0x000000211c217221 */ /* 0x000fc60000000000 */
[----:B------:R-:W2:Y:S01]  /*1e70*/  MUFU.EX2 R20, R20 ;  /* 0x0000001400147308 */ /* 0x000ea20000000800 */
[----:B------:R-:W-:Y:S01]  /*1e80*/  FADD R32, R36, R33 ;  /* 0x0000002124207221 */ /* 0x000fe20000000000 */
[----:B-1----:R-:W-:-:S03]  /*1e90*/  F2FP.F16.F32.PACK_AB R17, R31, R30 ;  /* 0x0000001e1f11723e */ /* 0x002fc600000000ff */
[----:B------:R-:W-:-:S03]  /*1ea0*/  FADD R15, R41, R32 ;  /* 0x00000020290f7221 */ /* 0x000fc60000000000 */
[----:B------:R-:W-:Y:S01]  /*1eb0*/  MUFU.EX2 R22, R22 ;  /* 0x0000001600167308 */ /* 0x000fe20000000800 */
[----:B------:R-:W-:Y:S01]  /*1ec0*/  FADD R18, R30, R15 ;  /* 0x0000000f1e127221 */ /* 0x000fe20000000000 */
[----:B------:R-:W-:-:S03]  /*1ed0*/  F2FP.F16.F32.PACK_AB R15, R28, R27 ;  /* 0x0000001b1c0f723e */ /* 0x000fc600000000ff */
[----:B------:R-:W-:-:S03]  /*1ee0*/  FADD R24, R31, R18 ;  /* 0x000000121f187221 */ /* 0x000fc60000000000 */
[----:B------:R-:W1:Y:S01]  /*1ef0*/  MUFU.EX2 R21, R21 ;  /* 0x0000001500157308 */ /* 0x000e620000000800 */
[----:B--2---:R-:W-:Y:S02]  /*1f00*/  F2FP.F16.F32.PACK_AB R18, R20, R29 ;  /* 0x0000001d1412723e */ /* 0x004fe400000000ff */
[----:B-1----:R-:W-:Y:S01]  /*1f10*/  F2FP.F16.F32.PACK_AB R19, R21, R22 ;  /* 0x000000161513723e */ /* 0x002fe200000000ff */
[----:B0--3--:R-:W-:Y:S06]  /*1f20*/  @!P2 BRA `(.L_x_9) ;  /* 0x000000000004a947 */ /* 0x009fec0003800000 */
[----:B------:R0:W-:Y:S02]  /*1f30*/  STTM.x16 tmem[UR14+0x60], R4 ;  /* 0x00006004000079ed */ /* 0x0001e4000824000e */
.L_x_9:
[----:B-----5:R1:W-:Y:S01]  /*1f40*/  STS.U16 [R52+UR11+0x2000], R39 ;  /* 0x0020002734007988 */ /* 0x0203e2000800040b */
[----:B------:R-:W-:Y:S01]  /*1f50*/  FMUL R23, R23, 1.4426950216293334961 ;  /* 0x3fb8aa3b17177820 */ /* 0x000fe20000400000 */
[----:B------:R-:W-:Y:S01]  /*1f60*/  UIADD3 UR17, UPT, UPT, UR17, -0x20, URZ ;  /* 0xffffffe011117890 */ /* 0x000fe2000fffe0ff */
[----:B------:R-:W-:Y:S01]  /*1f70*/  FADD R29, R29, R24 ;  /* 0x000000181d1d7221 */ /* 0x000fe20000000000 */
[----:B------:R1:W-:Y:S03]  /*1f80*/  STS.U16 [R52+UR11+0x2200], R37 ;  /* 0x0022002534007988 */ /* 0x0003e6000800040b */
[----:B------:R-:W2:Y:S01]  /*1f90*/  MUFU.EX2 R23, R23 ;  /* 0x0000001700177308 */ /* 0x000ea20000000800 */
[----:B------:R-:W3:Y:S02]  /*1fa0*/  FENCE.VIEW.ASYNC.T ;  /* 0x00000000000073c6 */ /* 0x000ee40000000200 */
[----:B---3--:R-:W-:Y:S06]  /*1fb0*/  BAR.SYNC.DEFER_BLOCKING 0x0 ;  /* 0x0000000000007b1d */ /* 0x008fec0000010000 */
[----:B0-----:R-:W0:Y:S01]  /*1fc0*/  LDTM.x16 R4, tmem[UR14] ;  /* 0x0000000e000479ee */ /* 0x001e220008240000 */
[----:B------:R-:W-:Y:S01]  /*1fd0*/  NOP ;  /* 0x0000000000007918 */ /* 0x000fe20000000000 */
[----:B-1----:R-:W-:Y:S05]  /*1fe0*/  @!P2 BRA `(.L_x_10) ;  /* 0x000000000044a947 */ /* 0x002fea0003800000 */
[C---:B0-2---:R-:W-:Y:S01]  /*1ff0*/  FMUL R4, R23.reuse, R4 ;  /* 0x0000000417047220 */ /* 0x045fe20000400000 */
[C---:B------:R-:W-:Y:S01]  /*2000*/  FMUL R5, R23.reuse, R5 ;  /* 0x0000000517057220 */ /* 0x040fe20000400000 */
        /* <DEDUP_REMOVED lines=13> */
[----:B------:R-:W-:-:S04]  /*20e0*/  FMUL R19, R23, R19 ;  /* 0x0000001317137220 */ /* 0x000fc80000400000 */
[----:B------:R1:W-:Y:S03]  /*20f0*/  STTM.x16 tmem[UR14], R4 ;  /* 0x00000004000079ed */ /* 0x0003e6000824000e */
.L_x_10:
[----:B0-----:R-:W0:Y:S02]  /*2100*/  FENCE.VIEW.ASYNC.T ;  /* 0x00000000000073c6 */ /* 0x001e240000000200 */
[----:B0-----:R-:W-:Y:S01]  /*2110*/  BAR.SYNC.DEFER_BLOCKING 0x0 ;  /* 0x0000000000007b1d */ /* 0x001fe20000010000 */
[----:B------:R-:W-:Y:S01]  /*2120*/  FADD R29, R20, R29 ;  /* 0x0000001d141d7221 */ /* 0x000fe20000000000 */
[----:B------:R-:W-:Y:S02]  /*2130*/  UISETP.GE.AND UP1, UPT, UR17, 0x1, UPT ;  /* 0x000000011100788c */ /* 0x000fe4000bf26270 */
[----:B------:R-:W-:Y:S01]  /*2140*/  UIADD3 UR18, UPT, UPT, UR12, 0x60, URZ ;  /* 0x000000600c127890 */ /* 0x000fe2000fffe0ff */
[----:B------:R-:W-:-:S04]  /*2150*/  FADD R22, R22, R29 ;  /* 0x0000001d16167221 */ /* 0x000fc80000000000 */
[----:B------:R-:W-:-:S04]  /*2160*/  FADD R22, R21, R22 ;  /* 0x0000001615167221 */ /* 0x000fc80000000000 */
[----:B--2---:R-:W-:Y:S01]  /*2170*/  FADD R22, R23, R22 ;  /* 0x0000001617167221 */ /* 0x004fe20000000000 */
[----:B------:R0:W-:Y:S06]  /*2180*/  MEMBAR.ALL.CTA ;  /* 0x0000000000007992 */ /* 0x0001ec0000008000 */
[----:B0-----:R-:W0:Y:S02]  /*2190*/  FENCE.VIEW.ASYNC.S ;  /* 0x00000000000073c6 */ /* 0x001e240000000000 */
[----:B0-----:R-:W-:Y:S06]  /*21a0*/  BAR.SYNC.DEFER_BLOCKING 0x0 ;  /* 0x0000000000007b1d */ /* 0x001fec0000010000 */
[----:B------:R-:W-:Y:S05]  /*21b0*/  @!P3 BRA `(.L_x_11) ;  /* 0x000000000078b947 */ /* 0x000fea0003800000 */
[----:B------:R-:W-:Y:S01]  /*21c0*/  UIADD3 UR4, UPT, UPT, UR11, 0x2000, URZ ;  /* 0x000020000b047890 */ /* 0x000fe2000fffe0ff */
[----:B------:R-:W-:Y:S01]  /*21d0*/  UMOV UR20, 0xfffffffe ;  /* 0xfffffffe00147882 */ /* 0x000fe20000000000 */
[----:B------:R-:W-:Y:S02]  /*21e0*/  UMOV UR21, 0x7fffbfdf ;  /* 0x7fffbfdf00157882 */ /* 0x000fe40000000000 */
[----:B------:R-:W-:Y:S01]  /*21f0*/  USHF.R.U32.HI UR4, URZ, 0x4, UR4 ;  /* 0x00000004ff047899 */ /* 0x000fe20008011604 */
[----:B------:R-:W-:Y:S01]  /*2200*/  UMOV UR7, URZ ;  /* 0x000000ff00077c82 */ /* 0x000fe20008000000 */
[----:B------:R-:W-:Y:S02]  /*2210*/  UIADD3 UR22, UPT, UPT, UR12, 0x68, URZ ;  /* 0x000000680c167890 */ /* 0x000fe4000fffe0ff */
[----:B------:R-:W-:Y:S02]  /*2220*/  USGXT.U32 UR6, UR4, 0xe ;  /* 0x0000000e0406789a */ /* 0x000fe40008000000 */
[----:B------:R-:W-:-:S02]  /*2230*/  UIADD3 UR23, UPT, UPT, UR12, 0x10, URZ ;  /* 0x000000100c177890 */ /* 0x000fc4000fffe0ff */
[----:B------:R-:W-:Y:S02]  /*2240*/  UIADD3.64 UR20, UPT, UPT, UR6, -UR20, URZ ;  /* 0x8000001406147297 */ /* 0x000fe4000fffe0ff */
[----:B------:R-:W-:Y:S02]  /*2250*/  UIADD3 UR24, UPT, UPT, UR12, 0x70, URZ ;  /* 0x000000700c187890 */ /* 0x000fe4000fffe0ff */
[----:B------:R-:W-:Y:S02]  /*2260*/  UIADD3 UR34, UPT, UPT, UR12, 0x10, URZ ;  /* 0x000000100c227890 */ /* 0x000fe4000fffe0ff */
[----:B------:R-:W-:Y:S01]  /*2270*/  UIADD3 UR25, UPT, UPT, UR12, 0x78, URZ ;  /* 0x000000780c197890 */ /* 0x000fe2000fffe0ff */
[----:B------:R-:W-:Y:S01]  /*2280*/  UMOV UR26, 0x0 ;  /* 0x00000000001a7882 */ /* 0x000fe20000000000 */
[----:B------:R-:W-:Y:S01]  /*2290*/  UMOV UR27, 0x8040010 ;  /* 0x08040010001b7882 */ /* 0x000fe20000000000 */
[----:B------:R-:W-:Y:S01]  /*22a0*/  UMOV UR7, 0x80004020 ;  /* 0x8000402000077882 */ /* 0x000fe20000000000 */
[----:B------:R-:W-:Y:S01]  /*22b0*/  UMOV UR28, 0x0 ;  /* 0x00000000001c7882 */ /* 0x000fe20000000000 */
[----:B------:R-:W-:Y:S01]  /*22c0*/  UMOV UR29, 0x8040010 ;  /* 0x08040010001d7882 */ /* 0x000fe20000000000 */
[----:B------:R-:W-:Y:S01]  /*22d0*/  UMOV UR32, 0x0 ;  /* 0x0000000000207882 */ /* 0x000fe20000000000 */
[----:B------:R-:W-:Y:S01]  /*22e0*/  UMOV UR33, 0x8040010 ;  /* 0x0804001000217882 */ /* 0x000fe20000000000 */
[----:B------:R-:W-:Y:S01]  /*22f0*/  UMOV UR4, UR15 ;  /* 0x0000000f00047c82 */ /* 0x000fe20008000000 */
[----:B------:R-:W-:Y:S01]  /*2300*/  UMOV UR5, URZ ;  /* 0x000000ff00057c82 */ /* 0x000fe20008000000 */
[----:B------:R0:W-:Y:S01]  /*2310*/  UTCHMMA tmem[UR18], gdesc[UR6], tmem[UR12], tmem[UR26], idesc[UR27], UPT ;  /* 0x00ff1a06120079ea */ /* 0x0001e2000b80000c */
[----:B------:R-:W-:Y:S01]  /*2320*/  UMOV UR36, 0x0 ;  /* 0x0000000000247882 */ /* 0x000fe20000000000 */
[----:B------:R-:W-:Y:S01]  /*2330*/  UMOV UR37, 0x8040010 ;  /* 0x0804001000257882 */ /* 0x000fe20000000000 */
[----:B------:R0:W-:Y:S01]  /*2340*/  UTCHMMA tmem[UR22], gdesc[UR20], tmem[UR12], tmem[UR28], idesc[UR29], UPT ;  /* 0x00ff1c14160079ea */ /* 0x0001e2000b80000c */
[----:B------:R-:W-:Y:S01]  /*2350*/  UMOV UR4, UR4 ;  /* 0x0000000400047c82 */ /* 0x000fe20008000000 */
[----:B------:R0:W-:Y:S01]  /*2360*/  UTCHMMA tmem[UR24], gdesc[UR6], tmem[UR23], tmem[UR32], idesc[UR33], UPT ;  /* 0x00ff2006180079ea */ /* 0x0001e2000b800017 */
[----:B------:R0:W-:Y:S01]  /*2370*/  UTCHMMA tmem[UR25], gdesc[UR20], tmem[UR34], tmem[UR36], idesc[UR37], UPT ;  /* 0x00ff2414190079ea */ /* 0x0001e2000b800022 */
[----:B------:R0:W-:Y:S01]  /*2380*/  UTCBAR [UR4], URZ ;  /* 0x000000ff040073e9 */ /* 0x0001e200080000ff */
[----:B------:R-:W-:Y:S01]  /*2390*/  NOP ;  /* 0x0000000000007918 */ /* 0x000fe20000000000 */
.L_x_11:
[----:B------:R-:W-:Y:S01]  /*23a0*/  FSEL R53, R53, -INF , P2 ;  /* 0xff80000035357808 */ /* 0x000fe20001000000 */
[----:B0-----:R-:W-:Y:S01]  /*23b0*/  UMOV UR4, URZ ;  /* 0x000000ff00047c82 */ /* 0x001fe20008000000 */
[----:B------:R-:W-:Y:S01]  /*23c0*/  FSEL R54, R22, 1, P2 ;  /* 0x3f80000016367808 */ /* 0x000fe20001000000 */
[----:B------:R-:W-:Y:S06]  /*23d0*/  BRA.U !UP1, `(.L_x_12) ;  /* 0x00000015093c7547 */ /* 0x000fec000b800000 */
[----:B------:R-:W-:Y:S01]  /*23e0*/  UIADD3 UR4, UPT, UPT, UR11, 0x2800, URZ ;  /* 0x000028000b047890 */ /* 0x000fe2000fffe0ff */
[----:B------:R-:W-:Y:S01]  /*23f0*/  SHF.L.U32 R56, R3, 0x5, RZ ;  /* 0x0000000503387819 */ /* 0x000fe200000006ff */
[----:B------:R-:W-:Y:S01]  /*2400*/  USHF.R.U32.HI UR6, URZ, 0x4, UR11 ;  /* 0x00000004ff067899 */ /* 0x000fe2000801160b */
[----:B------:R-:W-:Y:S01]  /*2410*/  HFMA2 R36, -RZ, RZ, 0, 0 ;  /* 0x00000000ff247431 */ /* 0x000fe200000001ff */
[----:B------:R-:W-:Y:S01]  /*2420*/  USHF.R.U32.HI UR4, URZ, 0x4, UR4 ;  /* 0x00000004ff047899 */ /* 0x000fe20008011604 */
[----:B------:R-:W-:Y:S01]  /*2430*/  MOV R57, R53 ;  /* 0x0000003500397202 */ /* 0x000fe20000000f00 */
[----:B------:R-:W-:Y:S01]  /*2440*/  USHF.L.U32 UR19, UR19, 0x5, URZ ;  /* 0x0000000513137899 */ /* 0x000fe200080006ff */
[----:B------:R-:W-:Y:S01]  /*2450*/  MOV R55, R56 ;  /* 0x0000003800377202 */ /* 0x000fe20000000f00 */
[----:B------:R-:W-:Y:S02]  /*2460*/  USGXT.U32 UR6, UR6, 0xe ;  /* 0x0000000e0606789a */ /* 0x000fe40008000000 */
[----:B------:R-:W-:-:S02]  /*2470*/  USGXT.U32 UR4, UR4, 0xe ;  /* 0x0000000e0404789a */ /* 0x000fc40008000000 */
[----:B------:R-:W-:Y:S01]  /*2480*/  USHF.R.U32.HI UR8, URZ, 0x4, UR8 ;  /* 0x00000004ff087899 */ /* 0x000fe20008011608 */
[----:B------:R-:W-:Y:S01]  /*2490*/  MOV R3, UR19 ;  /* 0x0000001300037c02 */ /* 0x000fe20008000f00 */
[----:B------:R-:W-:Y:S01]  /*24a0*/  UIADD3 UR34, UP2, UPT, UR6, 0x800100, URZ ;  /* 0x0080010006227890 */ /* 0x000fe2000ff5e0ff */
[----:B------:R-:W-:Y:S01]  /*24b0*/  UMOV UR5, URZ ;  /* 0x000000ff00057c82 */ /* 0x000fe20008000000 */
[----:B------:R-:W-:Y:S01]  /*24c0*/  UMOV UR22, 0xfffffffe ;  /* 0xfffffffe00167882 */ /* 0x000fe20000000000 */
[----:B------:R-:W-:Y:S01]  /*24d0*/  UMOV UR23, 0x7fffbfdf ;  /* 0x7fffbfdf00177882 */ /* 0x000fe20000000000 */
[----:B------:R-:W-:Y:S02]  /*24e0*/  ULOP3.LUT UR32, UR6, 0x800000, URZ, 0xfc, !UPT ;  /* 0x0080000006207892 */ /* 0x000fe4000f8efcff */
[----:B------:R-:W-:Y:S01]  /*24f0*/  UISETP.NE.U32.AND UP1, UPT, UR9, URZ, UPT ;  /* 0x000000ff0900728c */ /* 0x000fe2000bf25070 */
[----:B------:R-:W0:Y:S01]  /*2500*/  LDCU UR33, c[0x0][0x3a8] ;  /* 0x00007500ff2177ac */ /* 0x000e220008000800 */
[----:B------:R-:W-:-:S02]  /*2510*/  USGXT.U32 UR20, UR8, 0xe ;  /* 0x0000000e0814789a */ /* 0x000fc40008000000 */
[----:B------:R-:W-:Y:S02]  /*2520*/  UIADD3.X UR35, UPT, UPT, UR5, 0x40004040, URZ, UP2, !UPT ;  /* 0x4000404005237890 */ /* 0x000fe400097fe4ff */
[----:B------:R-:W-:Y:S01]  /*2530*/  UIADD3.64 UR22, UPT, UPT, UR4, -UR22, URZ ;  /* 0x8000001604167297 */ /* 0x000fe2000fffe0ff */
[----:B------:R-:W-:Y:S01]  /*2540*/  UMOV UR7, 0x1 ;  /* 0x0000000100077882 */ /* 0x000fe20000000000 */
[----:B------:R-:W-:Y:S01]  /*2550*/  UMOV UR6, URZ ;  /* 0x000000ff00067c82 */ /* 0x000fe20008000000 */
[----:B------:R-:W-:Y:S01]  /*2560*/  UMOV UR21, 0xc0004010 ;  /* 0xc000401000157882 */ /* 0x000fe20000000000 */
[----:B------:R-:W-:Y:S01]  /*2570*/  UMOV UR24, UR4 ;  /* 0x0000000400187c82 */ /* 0x000fe20008000000 */
[----:B------:R-:W-:-:S07]  /*2580*/  UMOV UR25, 0x80004020 ;  /* 0x8000402000197882 */ /* 0x000fce0000000000 */
.L_x_17:
[----:B01----:R-:W2:Y:S04]  /*2590*/  LDL.64 R4, [R1+0x8] ;  /* 0x0000080001047983 */ /* 0x003ea80000100a00 */
[----:B------:R-:W3:Y:S01]  /*25a0*/  LDL.64 R6, [R1] ;  /* 0x0000000001067983 */ /* 0x000ee20000100a00 */
[----:B------:R-:W-:Y:S01]  /*25b0*/  UMOV UR8, 0x1 ;  /* 0x0000000100087882 */ /* 0x000fe20000000000 */
[----:B--2---:R-:W-:-:S04]  /*25c0*/  IMAD.WIDE R4, R55, 0x2, R4 ;  /* 0x0000000237047825 */ /* 0x004fc800078e0204 */
[----:B---3--:R-:W-:Y:S02]  /*25d0*/  IMAD.WIDE R6, R55, 0x2, R6 ;  /* 0x0000000237067825 */ /* 0x008fe400078e0206 */
[----:B------:R-:W2:Y:S04]  /*25e0*/  LDG.E.U16 R5, desc[UR30][R4.64] ;  /* 0x0000001e04057981 */ /* 0x000ea8000c1e1500 */
[----:B------:R-:W3:Y:S01]  /*25f0*/  LDG.E.U16 R7, desc[UR30][R6.64] ;  /* 0x0000001e06077981 */ /* 0x000ee2000c1e1500 */
[----:B------:R-:W-:-:S04]  /*2600*/  @!UP0 UIADD3 UR8, UPT, UPT, -UR8, 0x100000, URZ ;  /* 0x0010000008088890 */ /* 0x000fc8000fffe1ff */
[----:B------:R-:W-:Y:S02]  /*2610*/  @!UP0 USHF.L.U32 UR9, UR8, 0xb, URZ ;  /* 0x0000000b08098899 */ /* 0x000fe400080006ff */
[----:B------:R-:W-:Y:S01]  /*2620*/  @!UP0 USHF.L.U32 UR8, UR8, 0x1, URZ ;  /* 0x0000000108088899 */ /* 0x000fe200080006ff */
[----:B------:R-:W-:Y:S01]  /*2630*/  VOTEU.ALL UP2, P1 ;  /* 0x0000000000ff7886 */ /* 0x000fe20000840000 */
[----:B--2---:R1:W-:Y:S04]  /*2640*/  STS.U16 [R2+UR11+0x2400], R5 ;  /* 0x0024000502007988 */ /* 0x0043e8000800040b */
[----:B---3--:R1:W-:Y:S01]  /*2650*/  STS.U16 [R2+UR11+0x2600], R7 ;  /* 0x0026000702007988 */ /* 0x0083e2000800040b */
[----:B------:R2:W-:Y:S06]  /*2660*/  MEMBAR.ALL.CTA ;  /* 0x0000000000007992 */ /* 0x0005ec0000008000 */
[----:B--2---:R-:W-:Y:S04]  /*2670*/  FENCE.VIEW.ASYNC.S ;  /* 0x00000000000073c6 */ /* 0x004fe80000000000 */
[----:B------:R-:W2:Y:S02]  /*2680*/  FENCE.VIEW.ASYNC.S ;  /* 0x00000000000073c6 */ /* 0x000ea40000000000 */
[----:B--2---:R1:W2:Y:S02]  /*2690*/  @!UP2 SYNCS.EXCH.64 URZ, [UR11+0x2c10], UR8 ;  /* 0x002c10080bffa5b2 */ /* 0x0042a40008000100 */
[----:B--2---:R-:W-:Y:S06]  /*26a0*/  BAR.SYNC.DEFER_BLOCKING 0x0 ;  /* 0x0000000000007b1d */ /* 0x004fec0000010000 */
[----:B-1----:R-:W-:Y:S05]  /*26b0*/  BRA.U UP1, `(.L_x_13) ;  /* 0x0000000101387547 */ /* 0x002fea000b800000 */
[----:B------:R-:W-:Y:S02]  /*26c0*/  UIADD3 UR4, UPT, UPT, UR12, 0x40, URZ ;  /* 0x000000400c047890 */ /* 0x000fe4000fffe0ff */
[----:B------:R-:W-:Y:S01]  /*26d0*/  UIADD3 UR8, UPT, UPT, UR11, 0x2c10, URZ ;  /* 0x00002c100b087890 */ /* 0x000fe2000fffe0ff */
[----:B------:R-:W-:Y:S01]  /*26e0*/  UMOV UR26, UR32 ;  /* 0x00000020001a7c82 */ /* 0x000fe20008000000 */
[----:B------:R-:W-:Y:S01]  /*26f0*/  UMOV UR27, 0x40004040 ;  /* 0x40004040001b7882 */ /* 0x000fe20000000000 */
[----:B------:R-:W-:Y:S01]  /*2700*/  UMOV UR28, 0x0 ;  /* 0x00000000001c7882 */ /* 0x000fe20000000000 */
[----:B------:R-:W-:Y:S01]  /*2710*/  UMOV UR29, 0x8088010 ;  /* 0x08088010001d7882 */ /* 0x000fe20000000000 */
[----:B------:R-:W-:Y:S01]  /*2720*/  UMOV UR9, URZ ;  /* 0x000000ff00097c82 */ /* 0x000fe20008000000 */
[----:B------:R-:W-:Y:S01]  /*2730*/  UMOV UR36, 0x0 ;  /* 0x0000000000247882 */ /* 0x000fe20000000000 */
[----:B------:R-:W-:Y:S01]  /*2740*/  UMOV UR37, 0x8088010 ;  /* 0x0808801000257882 */ /* 0x000fe20000000000 */
[----:B------:R1:W-:Y:S01]  /*2750*/  UTCHMMA gdesc[UR26], gdesc[UR20], tmem[UR13], tmem[UR28], idesc[UR29], !UPT ;  /* 0x00ff1c141a0075ea */ /* 0x0003e2000f80000d */
[----:B------:R-:W-:Y:S01]  /*2760*/  UMOV UR8, UR8 ;  /* 0x0000000800087c82 */ /* 0x000fe20008000000 */
[----:B------:R1:W-:Y:S01]  /*2770*/  UTCHMMA gdesc[UR34], gdesc[UR20], tmem[UR4], tmem[UR36], idesc[UR37], !UPT ;  /* 0x00ff2414220075ea */ /* 0x0003e2000f800004 */
[----:B------:R1:W-:Y:S01]  /*2780*/  UTCBAR [UR8], URZ ;  /* 0x000000ff080073e9 */ /* 0x0003e200080000ff */
[----:B------:R-:W-:-:S02]  /*2790*/  NOP ;  /* 0x0000000000007918 */ /* 0x000fc40000000000 */
.L_x_13:
[----:B------:R-:W2:Y:S02]  /*27a0*/  SYNCS.PHASECHK.TRANS64.TRYWAIT P2, [UR11+0x2c10], RZ ;  /* 0x002c10ffff0075a7 */ /* 0x000ea4000804110b */
[----:B--2---:R-:W-:Y:S05]  /*27b0*/  @!P2 BRA `(.L_x_14) ;  /* 0x000000200020a947 */ /* 0x004fea0003800000 */
.L_x_23:
[----:B------:R-:W-:Y:S01]  /*27c0*/  BAR.SYNC.DEFER_BLOCKING 0x0 ;  /* 0x0000000000007b1d */ /* 0x000fe20000010000 */
[----:B------:R-:W-:-:S05]  /*27d0*/  SHF.L.U32 R36, R36, 0x1f, RZ ;  /* 0x0000001f24247819 */ /* 0x000fca00000006ff */
[----:B------:R-:W2:Y:S01]  /*27e0*/  LDTM.x32 R4, tmem[UR16] ;  /* 0x00000010000479ee */ /* 0x000ea200082c0000 */
[----:B------:R-:W3:Y:S01]  /*27f0*/  @!P1 SYNCS.CCTL.IV [UR11+0x2c10] ;  /* 0x002c1000ff0099b1 */ /* 0x000ee2000800000b */
[----:B------:R-:W-:Y:S01]  /*2800*/  NOP ;  /* 0x0000000000007918 */ /* 0x000fe20000000000 */
[----:B0-2---:R-:W-:Y:S01]  /*2810*/  FMUL R37, R4, UR33 ;  /* 0x0000002104257c20 */ /* 0x005fe20008400000 */
[----:B------:R-:W-:Y:S01]  /*2820*/  FMUL R38, R5, UR33 ;  /* 0x0000002105267c20 */ /* 0x000fe20008400000 */
[----:B------:R-:W-:Y:S01]  /*2830*/  FMUL R39, R6, UR33 ;  /* 0x0000002106277c20 */ /* 0x000fe20008400000 */
[----:B---3--:R-:W0:Y:S04]  /*2840*/  SYNCS.PHASECHK.TRANS64.TRYWAIT P2, [UR15], R36 ;  /* 0x00000024ff0075a7 */ /* 0x008e28000804110f */
        /* <DEDUP_REMOVED lines=43> */
[----:B------:R-:W-:-:S05]  /*2b00*/  FMUL R38, R35, UR33 ;  /* 0x0000002123267c20 */ /* 0x000fca0008400000 */
[----:B------:R-:W-:-:S05]  /*2b10*/  FMNMX3 R53, R37, R38, R57, !PT ;  /* 0x0000002625357276 */ /* 0x000fca0007800039 */
[--C-:B------:R-:W-:Y:S01]  /*2b20*/  FFMA R7, R7, UR33, -R53.reuse ;  /* 0x0000002107077c23 */ /* 0x100fe20008000835 */
[--C-:B------:R-:W-:Y:S01]  /*2b30*/  FFMA R4, R4, UR33, -R53.reuse ;  /* 0x0000002104047c23 */ /* 0x100fe20008000835 */
[--C-:B------:R-:W-:Y:S01]  /*2b40*/  FFMA R5, R5, UR33, -R53.reuse ;  /* 0x0000002105057c23 */ /* 0x100fe20008000835 */
[----:B------:R-:W-:Y:S01]  /*2b50*/  FFMA R6, R6, UR33, -R53 ;  /* 0x0000002106067c23 */ /* 0x000fe20008000835 */
[----:B------:R-:W-:Y:S01]  /*2b60*/  FMUL R7, R7, 1.4426950216293334961 ;  /* 0x3fb8aa3b07077820 */ /* 0x000fe20000400000 */
[----:B------:R-:W-:Y:S01]  /*2b70*/  FMUL R4, R4, 1.4426950216293334961 ;  /* 0x3fb8aa3b04047820 */ /* 0x000fe20000400000 */
[----:B------:R-:W-:Y:S01]  /*2b80*/  FMUL R5, R5, 1.4426950216293334961 ;  /* 0x3fb8aa3b05057820 */ /* 0x000fe20000400000 */
[----:B------:R-:W-:Y:S02]  /*2b90*/  FMUL R6, R6, 1.4426950216293334961 ;  /* 0x3fb8aa3b06067820 */ /* 0x000fe40000400000 */
[----:B------:R2:W3:Y:S08]  /*2ba0*/  MUFU.EX2 R37, R4 ;  /* 0x0000000400257308 */ /* 0x0004f00000000800 */
[----:B------:R2:W4:Y:S08]  /*2bb0*/  MUFU.EX2 R38, R5 ;  /* 0x0000000500267308 */ /* 0x0005300000000800 */
[----:B------:R2:W1:Y:S08]  /*2bc0*/  MUFU.EX2 R39, R6 ;  /* 0x0000000600277308 */ /* 0x0004700000000800 */
[----:B------:R-:W1:Y:S01]  /*2bd0*/  MUFU.EX2 R7, R7 ;  /* 0x0000000700077308 */ /* 0x000e620000000800 */
[----:B0-234-:R-:W-:Y:S05]  /*2be0*/  @!P2 BRA `(.L_x_15) ;  /* 0x0000001c0020a947 */ /* 0x01dfea0003800000 */
.L_x_24:
[----:B------:R-:W-:Y:S01]  /*2bf0*/  FADD R4, R37, R38 ;  /* 0x0000002625047221 */ /* 0x000fe20000000000 */
[----:B------:R-:W-:Y:S01]  /*2c00*/  IMAD.WIDE R40, R3, 0x2, R60 ;  /* 0x0000000203287825 */ /* 0x000fe200078e023c */
[----:B------:R-:W-:-:S03]  /*2c10*/  F2FP.F16.F32.PACK_AB R36, R38, R37 ;  /* 0x000000252624723e */ /* 0x000fc600000000ff */
[----:B-1----:R-:W-:Y:S01]  /*2c20*/  FADD R4, R39, R4 ;  /* 0x0000000427047221 */ /* 0x002fe20000000000 */
[----:B------:R-:W-:-:S03]  /*2c30*/  F2FP.F16.F32.PACK_AB R37, R7, R39 ;  /* 0x000000270725723e */ /* 0x000fc600000000ff */
[----:B------:R-:W-:Y:S01]  /*2c40*/  FADD R6, R7, R4 ;  /* 0x0000000407067221 */ /* 0x000fe20000000000 */
[----:B------:R-:W-:Y:S01]  /*2c50*/  IMAD.WIDE R4, R3, 0x2, R58 ;  /* 0x0000000203047825 */ /* 0x000fe200078e023a */
[----:B------:R-:W2:Y:S05]  /*2c60*/  LDG.E.U16 R7, desc[UR30][R40.64] ;  /* 0x0000001e28077981 */ /* 0x000eaa000c1e1500 */
[----:B------:R0:W3:Y:S01]  /*2c70*/  LDG.E.U16 R5, desc[UR30][R4.64] ;  /* 0x0000001e04057981 */ /* 0x0000e2000c1e1500 */
[--C-:B------:R-:W-:Y:S01]  /*2c80*/  FFMA R8, R8, UR33, -R53.reuse ;  /* 0x0000002108087c23 */ /* 0x100fe20008000835 */
[--C-:B------:R-:W-:Y:S01]  /*2c90*/  FFMA R10, R10, UR33, -R53.reuse ;  /* 0x000000210a0a7c23 */ /* 0x100fe20008000835 */
[--C-:B------:R-:W-:Y:S01]  /*2ca0*/  FFMA R11, R11, UR33, -R53.reuse ;  /* 0x000000210b0b7c23 */ /* 0x100fe20008000835 */
[--C-:B------:R-:W-:Y:S01]  /*2cb0*/  FFMA R12, R12, UR33, -R53.reuse ;  /* 0x000000210c0c7c23 */ /* 0x100fe20008000835 */
[----:B------:R-:W-:Y:S01]  /*2cc0*/  FMUL R42, R8, 1.4426950216293334961 ;  /* 0x3fb8aa3b082a7820 */ /* 0x000fe20000400000 */
[--C-:B------:R-:W-:Y:S01]  /*2cd0*/  FFMA R8, R9, UR33, -R53.reuse ;  /* 0x0000002109087c23 */ /* 0x100fe20008000835 */
[----:B------:R-:W-:Y:S01]  /*2ce0*/  FMUL R10, R10, 1.4426950216293334961 ;  /* 0x3fb8aa3b0a0a7820 */ /* 0x000fe20000400000 */
[--C-:B------:R-:W-:Y:S01]  /*2cf0*/  FFMA R13, R13, UR33, -R53.reuse ;  /* 0x000000210d0d7c23 */ /* 0x100fe20008000835 */
[----:B------:R-:W1:Y:S01]  /*2d00*/  MUFU.EX2 R9, R42 ;  /* 0x0000002a00097308 */ /* 0x000e620000000800 */
[----:B------:R-:W-:Y:S01]  /*2d10*/  FMUL R8, R8, 1.4426950216293334961 ;  /* 0x3fb8aa3b08087820 */ /* 0x000fe20000400000 */
[----:B0-----:R-:W-:Y:S01]  /*2d20*/  FMUL R4, R11, 1.4426950216293334961 ;  /* 0x3fb8aa3b0b047820 */ /* 0x001fe20000400000 */
[----:B------:R-:W-:Y:S01]  /*2d30*/  FMUL R12, R12, 1.4426950216293334961 ;  /* 0x3fb8aa3b0c0c7820 */ /* 0x000fe20000400000 */
[--C-:B------:R-:W-:Y:S01]  /*2d40*/  FFMA R17, R17, UR33, -R53.reuse ;  /* 0x0000002111117c23 */ /* 0x100fe20008000835 */
[----:B------:R-:W-:Y:S01]  /*2d50*/  FMUL R11, R13, 1.4426950216293334961 ;  /* 0x3fb8aa3b0d0b7820 */ /* 0x000fe20000400000 */
[--C-:B------:R-:W-:Y:S01]  /*2d60*/  FFMA R14, R14, UR33, -R53.reuse ;  /* 0x000000210e0e7c23 */ /* 0x100fe20008000835 */
[--C-:B------:R-:W-:Y:S01]  /*2d70*/  FFMA R15, R15, UR33, -R53.reuse ;  /* 0x000000210f0f7c23 */ /* 0x100fe20008000835 */
[----:B------:R0:W4:Y:S01]  /*2d80*/  MUFU.EX2 R38, R8 ;  /* 0x0000000800267308 */ /* 0x0001220000000800 */
[----:B------:R-:W-:Y:S01]  /*2d90*/  FMUL R13, R17, 1.4426950216293334961 ;  /* 0x3fb8aa3b110d7820 */ /* 0x000fe20000400000 */
[----:B------:R-:W-:Y:S01]  /*2da0*/  FMUL R14, R14, 1.4426950216293334961 ;  /* 0x3fb8aa3b0e0e7820 */ /* 0x000fe20000400000 */
[--C-:B------:R-:W-:Y:S01]  /*2db0*/  FFMA R16, R16, UR33, -R53.reuse ;  /* 0x0000002110107c23 */ /* 0x100fe20008000835 */
[--C-:B------:R-:W-:Y:S01]  /*2dc0*/  FFMA R18, R18, UR33, -R53.reuse ;  /* 0x0000002112127c23 */ /* 0x100fe20008000835 */
[--C-:B------:R-:W-:Y:S01]  /*2dd0*/  FFMA R19, R19, UR33, -R53.reuse ;  /* 0x0000002113137c23 */ /* 0x100fe20008000835 */
[--C-:B------:R-:W-:Y:S01]  /*2de0*/  FFMA R20, R20, UR33, -R53.reuse ;  /* 0x0000002114147c23 */ /* 0x100fe20008000835 */
[----:B------:R-:W-:Y:S01]  /*2df0*/  FMUL R16, R16, 1.4426950216293334961 ;  /* 0x3fb8aa3b10107820 */ /* 0x000fe20000400000 */
[----:B------:R5:W5:Y:S01]  /*2e00*/  MUFU.EX2 R39, R10 ;  /* 0x0000000a00277308 */ /* 0x000b620000000800 */
[----:B-1----:R-:W-:Y:S01]  /*2e10*/  FADD R17, R9, R6 ;  /* 0x0000000609117221 */ /* 0x002fe20000000000 */
[----:B0-----:R-:W-:Y:S01]  /*2e20*/  FMUL R8, R15, 1.4426950216293334961 ;  /* 0x3fb8aa3b0f087820 */ /* 0x001fe20000400000 */
[----:B------:R-:W-:Y:S01]  /*2e30*/  FMUL R18, R18, 1.4426950216293334961 ;  /* 0x3fb8aa3b12127820 */ /* 0x000fe20000400000 */
[--C-:B------:R-:W-:Y:S01]  /*2e40*/  FFMA R21, R21, UR33, -R53.reuse ;  /* 0x0000002115157c23 */ /* 0x100fe20008000835 */
[----:B------:R-:W-:Y:S01]  /*2e50*/  FMUL R20, R20, 1.4426950216293334961 ;  /* 0x3fb8aa3b14147820 */ /* 0x000fe20000400000 */
[--C-:B------:R-:W-:Y:S01]  /*2e60*/  FFMA R22, R22, UR33, -R53.reuse ;  /* 0x0000002116167c23 */ /* 0x100fe20008000835 */
[----:B------:R-:W-:Y:S01]  /*2e70*/  FFMA R23, R23, UR33, -R53 ;  /* 0x0000002117177c23 */ /* 0x000fe20008000835 */
[----:B------:R-:W0:Y:S01]  /*2e80*/  MUFU.EX2 R4, R4 ;  /* 0x0000000400047308 */ /* 0x000e220000000800 */
[----:B----4-:R-:W-:Y:S01]  /*2e90*/  FADD R6, R38, R17 ;  /* 0x0000001126067221 */ /* 0x010fe20000000000 */
[----:B-----5:R-:W-:Y:S01]  /*2ea0*/  FMUL R10, R19, 1.4426950216293334961 ;  /* 0x3fb8aa3b130a7820 */ /* 0x020fe20000400000 */
[----:B------:R-:W-:Y:S01]  /*2eb0*/  FMUL R15, R21, 1.4426950216293334961 ;  /* 0x3fb8aa3b150f7820 */ /* 0x000fe20000400000 */
[----:B------:R-:W-:Y:S01]  /*2ec0*/  FMUL R22, R22, 1.4426950216293334961 ;  /* 0x3fb8aa3b16167820 */ /* 0x000fe20000400000 */
[--C-:B------:R-:W-:Y:S01]  /*2ed0*/  FFMA R24, R24, UR33, -R53.reuse ;  /* 0x0000002118187c23 */ /* 0x100fe20008000835 */
[--C-:B------:R-:W-:Y:S01]  /*2ee0*/  FFMA R25, R25, UR33, -R53.reuse ;  /* 0x0000002119197c23 */ /* 0x100fe20008000835 */
[----:B------:R-:W-:Y:S01]  /*2ef0*/  F2FP.F16.F32.PACK_AB R38, R38, R9 ;  /* 0x000000092626723e */ /* 0x000fe200000000ff */
[----:B------:R1:W4:Y:S01]  /*2f00*/  MUFU.EX2 R40, R12 ;  /* 0x0000000c00287308 */ /* 0x0003220000000800 */
[----:B------:R-:W-:Y:S01]  /*2f10*/  FADD R17, R39, R6 ;  /* 0x0000000627117221 */ /* 0x000fe20000000000 */
[----:B------:R-:W-:Y:S01]  /*2f20*/  FMUL R24, R24, 1.4426950216293334961 ;  /* 0x3fb8aa3b18187820 */ /* 0x000fe20000400000 */
[----:B------:R-:W-:Y:S01]  /*2f30*/  FMUL R9, R25, 1.4426950216293334961 ;  /* 0x3fb8aa3b19097820 */ /* 0x000fe20000400000 */
[--C-:B------:R-:W-:Y:S01]  /*2f40*/  FFMA R26, R26, UR33, -R53.reuse ;  /* 0x000000211a1a7c23 */ /* 0x100fe20008000835 */
[--C-:B------:R-:W-:Y:S01]  /*2f50*/  FFMA R27, R27, UR33, -R53.reuse ;  /* 0x000000211b1b7c23 */ /* 0x100fe20008000835 */
[--C-:B------:R-:W-:Y:S01]  /*2f60*/  FFMA R28, R28, UR33, -R53.reuse ;  /* 0x000000211c1c7c23 */ /* 0x100fe20008000835 */
[----:B------:R-:W-:Y:S01]  /*2f70*/  FFMA R29, R29, UR33, -R53 ;  /* 0x000000211d1d7c23 */ /* 0x000fe20008000835 */
[----:B------:R-:W5:Y:S01]  /*2f80*/  MUFU.EX2 R11, R11 ;  /* 0x0000000b000b7308 */ /* 0x000f620000000800 */
[C---:B0-----:R-:W-:Y:S01]  /*2f90*/  FADD R17, R4.reuse, R17 ;  /* 0x0000001104117221 */ /* 0x041fe20000000000 */
[----:B------:R-:W-:Y:S01]  /*2fa0*/  F2FP.F16.F32.PACK_AB R39, R4, R39 ;  /* 0x000000270427723e */ /* 0x000fe200000000ff */
[----:B-1----:R-:W-:Y:S01]  /*2fb0*/  FMUL R12, R23, 1.4426950216293334961 ;  /* 0x3fb8aa3b170c7820 */ /* 0x002fe20000400000 */
[----:B------:R-:W-:Y:S01]  /*2fc0*/  FMUL R26, R26, 1.4426950216293334961 ;  /* 0x3fb8aa3b1a1a7820 */ /* 0x000fe20000400000 */
[----:B------:R-:W-:Y:S01]  /*2fd0*/  FMUL R28, R28, 1.4426950216293334961 ;  /* 0x3fb8aa3b1c1c7820 */ /* 0x000fe20000400000 */
[--C-:B------:R-:W-:Y:S01]  /*2fe0*/  FFMA R30, R30, UR33, -R53.reuse ;  /* 0x000000211e1e7c23 */ /* 0x100fe20008000835 */
[----:B------:R-:W-:Y:S01]  /*2ff0*/  FFMA R31, R31, UR33, -R53 ;  /* 0x000000211f1f7c23 */ /* 0x000fe20008000835 */
[----:B------:R-:W0:Y:S01]  /*3000*/  MUFU.EX2 R41, R14 ;  /* 0x0000000e00297308 */ /* 0x000e220000000800 */
[----:B----4-:R-:W-:Y:S01]  /*3010*/  FADD R4, R40, R17 ;  /* 0x0000001128047221 */ /* 0x010fe20000000000 */
[----:B------:R-:W-:Y:S01]  /*3020*/  FMUL R30, R30, 1.4426950216293334961 ;  /* 0x3fb8aa3b1e1e7820 */ /* 0x000fe20000400000 */
[--C-:B------:R-:W-:Y:S01]  /*3030*/  FFMA R32, R32, UR33, -R53.reuse ;  /* 0x0000002120207c23 */ /* 0x100fe20008000835 */
[--C-:B------:R-:W-:Y:S01]  /*3040*/  FFMA R33, R33, UR33, -R53.reuse ;  /* 0x0000002121217c23 */ /* 0x100fe20008000835 */
[--C-:B------:R-:W-:Y:S01]  /*3050*/  FFMA R35, R35, UR33, -R53.reuse ;  /* 0x0000002123237c23 */ /* 0x100fe20008000835 */
[----:B------:R-:W-:Y:S01]  /*3060*/  FFMA R34, R34, UR33, -R53 ;  /* 0x0000002122227c23 */ /* 0x000fe20008000835 */
[----:B------:R-:W-:Y:S01]  /*3070*/  FMUL R32, R32, 1.4426950216293334961 ;  /* 0x3fb8aa3b20207820 */ /* 0x000fe20000400000 */
[----:B------:R-:W1:Y:S01]  /*3080*/  MUFU.EX2 R8, R8 ;  /* 0x0000000800087308 */ /* 0x000e620000000800 */
[C---:B-----5:R-:W-:Y:S01]  /*3090*/  FADD R6, R11.reuse, R4 ;  /* 0x000000040b067221 */ /* 0x060fe20000000000 */
[----:B------:R-:W-:Y:S01]  /*30a0*/  F2FP.F16.F32.PACK_AB R40, R11, R40 ;  /* 0x000000280b28723e */ /* 0x000fe200000000ff */
[----:B------:R-:W-:Y:S01]  /*30b0*/  FMUL R4, R27, 1.4426950216293334961 ;  /* 0x3fb8aa3b1b047820 */ /* 0x000fe20000400000 */
[----:B------:R-:W-:Y:S01]  /*30c0*/  FMUL R34, R34, 1.4426950216293334961 ;  /* 0x3fb8aa3b22227820 */ /* 0x000fe20000400000 */
[----:B------:R-:W-:Y:S01]  /*30d0*/  ULEA UR15, UR7, UR11, 0x3 ;  /* 0x0000000b070f7291 */ /* 0x000fe2000f8e18ff */
[----:B------:R-:W-:-:S02]  /*30e0*/  UMOV UR4, UR5 ;  /* 0x0000000500047c82 */ /* 0x000fc40008000000 */
[----:B------:R-:W4:Y:S01]  /*30f0*/  MUFU.EX2 R42, R16 ;  /* 0x00000010002a7308 */ /* 0x000f220000000800 */
[----:B0-----:R-:W-:Y:S01]  /*3100*/  FADD R11, R41, R6 ;  /* 0x00000006290b7221 */ /* 0x001fe20000000000 */
[----:B------:R-:W-:-:S06]  /*3110*/  UIADD3 UR15, UPT, UPT, UR15, 0x2c00, URZ ;  /* 0x00002c000f0f7890 */ /* 0x000fcc000fffe0ff */
[----:B------:R-:W0:Y:S01]  /*3120*/  MUFU.EX2 R13, R13 ;  /* 0x0000000d000d7308 */ /* 0x000e220000000800 */
[C---:B-1----:R-:W-:Y:S01]  /*3130*/  FADD R11, R8.reuse, R11 ;  /* 0x0000000b080b7221 */ /* 0x042fe20000000000 */
[----:B------:R-:W-:-:S06]  /*3140*/  F2FP.F16.F32.PACK_AB R41, R8, R41 ;  /* 0x000000290829723e */ /* 0x000fcc00000000ff */
[----:B------:R-:W1:Y:S01]  /*3150*/  MUFU.EX2 R43, R18 ;  /* 0x00000012002b7308 */ /* 0x000e620000000800 */
[----:B----4-:R-:W-:Y:S01]  /*3160*/  FADD R6, R42, R11 ;  /* 0x0000000b2a067221 */ /* 0x010fe20000000000 */
[----:B------:R-:W-:-:S06]  /*3170*/  FMUL R11, R29, 1.4426950216293334961 ;  /* 0x3fb8aa3b1d0b7820 */ /* 0x000fcc0000400000 */
[----:B------:R-:W4:Y:S01]  /*3180*/  MUFU.EX2 R10, R10 ;  /* 0x0000000a000a7308 */ /* 0x000f220000000800 */
[C---:B0-----:R-:W-:Y:S01]  /*3190*/  FADD R6, R13.reuse, R6 ;  /* 0x000000060d067221 */ /* 0x041fe20000000000 */
[----:B------:R-:W-:-:S06]  /*31a0*/  F2FP.F16.F32.PACK_AB R42, R13, R42 ;  /* 0x0000002a0d2a723e */ /* 0x000fcc00000000ff */
[----:B------:R0:W5:Y:S01]  /*31b0*/  MUFU.EX2 R44, R20 ;  /* 0x00000014002c7308 */ /* 0x0001620000000800 */
[----:B-1----:R-:W-:-:S07]  /*31c0*/  FADD R17, R43, R6 ;  /* 0x000000062b117221 */ /* 0x002fce0000000000 */
[----:B------:R-:W1:Y:S01]  /*31d0*/  MUFU.EX2 R15, R15 ;  /* 0x0000000f000f7308 */ /* 0x000e620000000800 */
[C---:B----4-:R-:W-:Y:S01]  /*31e0*/  FADD R17, R10.reuse, R17 ;  /* 0x000000110a117221 */ /* 0x050fe20000000000 */
[----:B------:R-:W-:Y:S01]  /*31f0*/  F2FP.F16.F32.PACK_AB R43, R10, R43 ;  /* 0x0000002b0a2b723e */ /* 0x000fe200000000ff */
[----:B0-----:R-:W-:-:S04]  /*3200*/  FADD R20, -R53, R57 ;  /* 0x0000003935147221 */ /* 0x001fc80000000100 */
[----:B------:R-:W-:Y:S01]  /*3210*/  FMUL R20, R20, 1.4426950216293334961 ;  /* 0x3fb8aa3b14147820 */ /* 0x000fe20000400000 */
[----:B------:R-:W0:Y:S01]  /*3220*/  MUFU.EX2 R45, R22 ;  /* 0x00000016002d7308 */ /* 0x000e220000000800 */
[----:B-----5:R-:W-:-:S07]  /*3230*/  FADD R6, R44, R17 ;  /* 0x000000112c067221 */ /* 0x020fce0000000000 */
[----:B------:R-:W4:Y:S01]  /*3240*/  MUFU.EX2 R12, R12 ;  /* 0x0000000c000c7308 */ /* 0x000f220000000800 */
[----:B-1----:R-:W-:Y:S01]  /*3250*/  FADD R14, R15, R6 ;  /* 0x000000060f0e7221 */ /* 0x002fe20000000000 */
[----:B------:R-:W-:Y:S01]  /*3260*/  FMUL R6, R31, 1.4426950216293334961 ;  /* 0x3fb8aa3b1f067820 */ /* 0x000fe20000400000 */
[----:B------:R-:W-:-:S05]  /*3270*/  F2FP.F16.F32.PACK_AB R44, R15, R44 ;  /* 0x0000002c0f2c723e */ /* 0x000fca00000000ff */
[----:B------:R-:W1:Y:S01]  /*3280*/  MUFU.EX2 R46, R24 ;  /* 0x00000018002e7308 */ /* 0x000e620000000800 */
[----:B0-----:R-:W-:-:S07]  /*3290*/  FADD R17, R45, R14 ;  /* 0x0000000e2d117221 */ /* 0x001fce0000000000 */
[----:B------:R-:W0:Y:S01]  /*32a0*/  MUFU.EX2 R9, R9 ;  /* 0x0000000900097308 */ /* 0x000e220000000800 */
[C---:B----4-:R-:W-:Y:S01]  /*32b0*/  FADD R17, R12.reuse, R17 ;  /* 0x000000110c117221 */ /* 0x050fe20000000000 */
[----:B------:R-:W-:-:S06]  /*32c0*/  F2FP.F16.F32.PACK_AB R45, R12, R45 ;  /* 0x0000002d0c2d723e */ /* 0x000fcc00000000ff */
[----:B------:R-:W4:Y:S01]  /*32d0*/  MUFU.EX2 R47, R26 ;  /* 0x0000001a002f7308 */ /* 0x000f220000000800 */
[----:B-1----:R-:W-:Y:S01]  /*32e0*/  FADD R14, R46, R17 ;  /* 0x000000112e0e7221 */ /* 0x002fe20000000000 */
[----:B------:R-:W-:-:S06]  /*32f0*/  FMUL R17, R33, 1.4426950216293334961 ;  /* 0x3fb8aa3b21117820 */ /* 0x000fcc0000400000 */
[----:B------:R-:W1:Y:S01]  /*3300*/  MUFU.EX2 R4, R4 ;  /* 0x0000000400047308 */ /* 0x000e620000000800 */
[C---:B0-----:R-:W-:Y:S01]  /*3310*/  FADD R14, R9.reuse, R14 ;  /* 0x0000000e090e7221 */ /* 0x041fe20000000000 */
[----:B------:R-:W-:-:S06]  /*3320*/  F2FP.F16.F32.PACK_AB R46, R9, R46 ;  /* 0x0000002e092e723e */ /* 0x000fcc00000000ff */
[----:B------:R-:W0:Y:S01]  /*3330*/  MUFU.EX2 R48, R28 ;  /* 0x0000001c00307308 */ /* 0x000e220000000800 */
[----:B----4-:R-:W-:-:S07]  /*3340*/  FADD R19, R47, R14 ;  /* 0x0000000e2f137221 */ /* 0x010fce0000000000 */
[----:B------:R-:W4:Y:S01]  /*3350*/  MUFU.EX2 R11, R11 ;  /* 0x0000000b000b7308 */ /* 0x000f220000000800 */
[C---:B-1----:R-:W-:Y:S01]  /*3360*/  FADD R19, R4.reuse, R19 ;  /* 0x0000001304137221 */ /* 0x042fe20000000000 */
[----:B------:R-:W-:-:S06]  /*3370*/  F2FP.F16.F32.PACK_AB R47, R4, R47 ;  /* 0x0000002f042f723e */ /* 0x000fcc00000000ff */
[----:B------:R-:W1:Y:S01]  /*3380*/  MUFU.EX2 R49, R30 ;  /* 0x0000001e00317308 */ /* 0x000e620000000800 */
[----:B0-----:R-:W-:-:S07]  /*3390*/  FADD R14, R48, R19 ;  /* 0x00000013300e7221 */ /* 0x001fce0000000000 */
[----:B------:R-:W0:Y:S01]  /*33a0*/  MUFU.EX2 R6, R6 ;  /* 0x0000000600067308 */ /* 0x000e220000000800 */
[----:B----4-:R-:W-:Y:S01]  /*33b0*/  FADD R16, R11, R14 ;  /* 0x0000000e0b107221 */ /* 0x010fe20000000000 */
[----:B------:R-:W-:Y:S01]  /*33c0*/  FMUL R14, R35, 1.4426950216293334961 ;  /* 0x3fb8aa3b230e7820 */ /* 0x000fe20000400000 */
[----:B------:R-:W-:-:S05]  /*33d0*/  F2FP.F16.F32.PACK_AB R48, R11, R48 ;  /* 0x000000300b30723e */ /* 0x000fca00000000ff */
[----:B------:R-:W4:Y:S01]  /*33e0*/  MUFU.EX2 R50, R32 ;  /* 0x0000002000327308 */ /* 0x000f220000000800 */
[----:B-1----:R-:W-:-:S07]  /*33f0*/  FADD R19, R49, R16 ;  /* 0x0000001031137221 */ /* 0x002fce0000000000 */
        /* <DEDUP_REMOVED lines=9> */
[----:B0-----:R-:W-:Y:S01]  /*3490*/  FADD R21, R51, R8 ;  /* 0x0000000833157221 */ /* 0x001fe20000000000 */
[----:B----4-:R-:W-:-:S03]  /*34a0*/  F2FP.F16.F32.PACK_AB R51, R14, R51 ;  /* 0x000000330e33723e */ /* 0x010fc600000000ff */
[----:B------:R-:W-:Y:S01]  /*34b0*/  FADD R21, R14, R21 ;  /* 0x000000150e157221 */ /* 0x000fe20000000000 */
[----:B------:R-:W-:Y:S01]  /*34c0*/  STTM.x16 tmem[UR14+0x60], R36 ;  /* 0x00006024000079ed */ /* 0x000fe2000824000e */
[----:B--2---:R-:W-:Y:S04]  /*34d0*/  STS.U16 [R52+UR11+0x2800], R7 ;  /* 0x0028000734007988 */ /* 0x004fe8000800040b */
[----:B---3--:R0:W-:Y:S01]  /*34e0*/  STS.U16 [R52+UR11+0x2a00], R5 ;  /* 0x002a000534007988 */ /* 0x0081e2000800040b */
[----:B------:R-:W2:Y:S02]  /*34f0*/  FENCE.VIEW.ASYNC.T ;  /* 0x00000000000073c6 */ /* 0x000ea40000000200 */
[----:B--2---:R-:W-:Y:S06]  /*3500*/  BAR.SYNC.DEFER_BLOCKING 0x0 ;  /* 0x0000000000007b1d */ /* 0x004fec0000010000 */
[----:B0-----:R-:W1:Y:S01]  /*3510*/  LDTM.x16 R4, tmem[UR14] ;  /* 0x0000000e000479ee */ /* 0x001e620008240000 */
[----:B------:R-:W-:Y:S01]  /*3520*/  NOP ;  /* 0x0000000000007918 */ /* 0x000fe20000000000 */
[C---:B-1----:R-:W-:Y:S01]  /*3530*/  FMUL R4, R20.reuse, R4 ;  /* 0x0000000414047220 */ /* 0x042fe20000400000 */
        /* <DEDUP_REMOVED lines=15> */
[----:B------:R0:W-:Y:S01]  /*3630*/  STTM.x16 tmem[UR14], R4 ;  /* 0x00000004000079ed */ /* 0x0001e2000824000e */
[----:B------:R-:W1:Y:S02]  /*3640*/  FENCE.VIEW.ASYNC.T ;  /* 0x00000000000073c6 */ /* 0x000e640000000200 */
[----:B-1----:R-:W-:Y:S06]  /*3650*/  BAR.SYNC.DEFER_BLOCKING 0x0 ;  /* 0x0000000000007b1d */ /* 0x002fec0000010000 */
[----:B------:R1:W-:Y:S06]  /*3660*/  MEMBAR.ALL.CTA ;  /* 0x0000000000007992 */ /* 0x0003ec0000008000 */
[----:B-1----:R-:W1:Y:S02]  /*3670*/  FENCE.VIEW.ASYNC.S ;  /* 0x00000000000073c6 */ /* 0x002e640000000000 */
[----:B-1----:R-:W-:Y:S06]  /*3680*/  BAR.SYNC.DEFER_BLOCKING 0x0 ;  /* 0x0000000000007b1d */ /* 0x002fec0000010000 */
[----:B------:R-:W-:Y:S05]  /*3690*/  BRA.U UP1, `(.L_x_16) ;  /* 0x0000000101587547 */ /* 0x000fea000b800000 */
[----:B------:R-:W-:Y:S02]  /*36a0*/  UIADD3 UR28, UPT, UPT, UR12, 0x68, URZ ;  /* 0x000000680c1c7890 */ /* 0x000fe4000fffe0ff */
[----:B------:R-:W-:Y:S02]  /*36b0*/  UIADD3 UR29, UPT, UPT, UR12, 0x10, URZ ;  /* 0x000000100c1d7890 */ /* 0x000fe4000fffe0ff */
        /* <DEDUP_REMOVED lines=20> */
.L_x_16:
[----:B------:R-:W-:Y:S01]  /*3800*/  UIADD3 UR7, UPT, UPT, UR7, 0x1, URZ ;  /* 0x0000000107077890 */ /* 0x000fe2000fffe0ff */
[----:B------:R-:W-:Y:S01]  /*3810*/  FFMA R54, R20, R54, R21 ;  /* 0x0000003614367223 */ /* 0x000fe20000000015 */
[----:B------:R-:W-:Y:S01]  /*3820*/  UIADD3 UR6, UPT, UPT, UR6, 0x20, URZ ;  /* 0x0000002006067890 */ /* 0x000fe2000fffe0ff */
[----:B------:R-:W-:Y:S01]  /*3830*/  IADD3 R3, PT, PT, R3, UR19, RZ ;  /* 0x0000001303037c10 */ /* 0x000fe2000fffe0ff */
[----:B------:R-:W-:Y:S01]  /*3840*/  UISETP.GT.AND UP2, UPT, UR7, 0x1, UPT ;  /* 0x000000010700788c */ /* 0x000fe2000bf44270 */
[----:B------:R-:W-:Y:S02]  /*3850*/  IADD3 R55, PT, PT, R56, R55, RZ ;  /* 0x0000003738377210 */ /* 0x000fe40007ffe0ff */
[----:B------:R-:W-:Y:S01]  /*3860*/  MOV R36, UR4 ;  /* 0x0000000400247c02 */ /* 0x000fe20008000f00 */
[----:B-1----:R-:W-:Y:S01]  /*3870*/  USEL UR5, URZ, 0x1, !UP2 ;  /* 0x00000001ff057887 */ /* 0x002fe2000d000000 */
[----:B------:R-:W-:Y:S01]  /*3880*/  MOV R57, R53 ;  /* 0x0000003500397202 */ /* 0x000fe20000000f00 */
[----:B------:R-:W-:-:S02]  /*3890*/  USEL UR7, UR7, URZ, !UP2 ;  /* 0x000000ff07077287 */ /* 0x000fc4000d000000 */
[----:B------:R-:W-:Y:S02]  /*38a0*/  UISETP.GE.AND UP2, UPT, UR6, UR17, UPT ;  /* 0x000000110600728c */ /* 0x000fe4000bf46270 */
[----:B------:R-:W-:-:S07]  /*38b0*/  ULOP3.LUT UR5, UR4, UR5, URZ, 0x3c, !UPT ;  /* 0x0000000504057292 */ /* 0x000fce000f8e3cff */
[----:B------:R-:W-:Y:S05]  /*38c0*/  BRA.U !UP2, `(.L_x_17) ;  /* 0xffffffed0a307547 */ /* 0x000fea000b83ffff */
.L_x_12:
[C---:B------:R-:W-:Y:S01]  /*38d0*/  FMUL R2, R54.reuse, 8388608 ;  /* 0x4b00000036027820 */ /* 0x040fe20000400000 */
[C---:B------:R-:W-:Y:S01]  /*38e0*/  FSETP.GEU.AND P5, PT, R54.reuse, 1.175494350822287508e-38, PT ;  /* 0x008000003600780b */ /* 0x040fe20003fae000 */
[----:B------:R-:W2:Y:S01]  /*38f0*/  LDCU UR5, c[0x0][0x3f0] ;  /* 0x00007e00ff0577ac */ /* 0x000ea20008000800 */
[----:B------:R-:W-:Y:S01]  /*3900*/  HFMA2 R3, -RZ, RZ, 1.443359375, -0.2030029296875 ;  /* 0x3dc6b27fff037431 */ /* 0x000fe200000001ff */
[----:B------:R-:W-:Y:S02]  /*3910*/  FSETP.GEU.AND P2, PT, |R54|, 1.175494350822287508e-38, PT ;  /* 0x008000003600780b */ /* 0x000fe40003f4e200 */
[----:B------:R-:W-:Y:S01]  /*3920*/  FSEL R26, R2, R54, !P5 ;  /* 0x00000036021a7208 */ /* 0x000fe20006800000 */
[----:B------:R-:W3:Y:S01]  /*3930*/  LDCU.64 UR6, c[0x0][0x3e0] ;  /* 0x00007c00ff0677ac */ /* 0x000ee20008000a00 */
[----:B------:R-:W-:Y:S02]  /*3940*/  FSETP.GT.AND P3, PT, |R54|, 8.50705917302346158658e+37, PT ;  /* 0x7e8000003600780b */ /* 0x000fe40003f64200 */
[----:B------:R-:W-:-:S04]  /*3950*/  IADD3 R2, PT, PT, R26, -0x3f3504f3, RZ ;  /* 0xc0cafb0d1a027810 */ /* 0x000fc80007ffe0ff */
[----:B------:R-:W-:-:S04]  /*3960*/  LOP3.LUT R21, R2, 0xff800000, RZ, 0xc0, !PT ;  /* 0xff80000002157812 */ /* 0x000fc800078ec0ff */
[----:B------:R-:W-:Y:S01]  /*3970*/  IADD3 R2, PT, PT, R26, -R21, RZ ;  /* 0x800000151a027210 */ /* 0x000fe20007ffe0ff */
[----:B--2---:R-:W-:-:S04]  /*3980*/  UISETP.GE.AND UP0, UPT, UR5, 0x1, UPT ;  /* 0x000000010500788c */ /* 0x004fc8000bf06270 */
[----:B------:R-:W-:-:S04]  /*3990*/  FADD R22, R2, -1 ;  /* 0xbf80000002167421 */ /* 0x000fc80000000000 */
[----:B------:R-:W-:-:S04]  /*39a0*/  FFMA.FTZ R3, R22, R3, -0.16845393180847167969 ;  /* 0xbe2c7f3016037423 */ /* 0x000fc80000010003 */
[----:B------:R-:W-:-:S04]  /*39b0*/  FFMA.FTZ R3, R22, R3, 0.1716887056827545166 ;  /* 0x3e2fcf2a16037423 */ /* 0x000fc80000010003 */
[----:B------:R-:W-:-:S04]  /*39c0*/  FFMA.FTZ R3, R22, R3, -0.17900948226451873779 ;  /* 0xbe374e4316037423 */ /* 0x000fc80000010003 */
[----:B------:R-:W-:-:S04]  /*39d0*/  FFMA.FTZ R3, R22, R3, 0.20512372255325317383 ;  /* 0x3e520bf416037423 */ /* 0x000fc80000010003 */
[----:B------:R-:W-:Y:S01]  /*39e0*/  FFMA.FTZ R3, R22, R3, -0.24046532809734344482 ;  /* 0xbe763c8b16037423 */ /* 0x000fe20000010003 */
[----:B---3--:R-:W-:Y:S06]  /*39f0*/  BRA.U !UP0, `(.L_x_18) ;  /* 0x0000000108107547 */ /* 0x008fec000b800000 */
[----:B------:R-:W-:-:S06]  /*3a00*/  USHF.L.U32 UR4, UR4, 0x1f, URZ ;  /* 0x0000001f04047899 */ /* 0x000fcc00080006ff */
[----:B------:R-:W-:-:S04]  /*3a10*/  MOV R2, UR4 ;  /* 0x0000000400027c02 */ /* 0x000fc80008000f00 */
[----:B------:R-:W2:Y:S02]  /*3a20*/  SYNCS.PHASECHK.TRANS64.TRYWAIT P4, [UR15], R2 ;  /* 0x00000002ff0075a7 */ /* 0x000ea4000808110f */
[----:B--2---:R-:W-:Y:S05]  /*3a30*/  @!P4 BRA `(.L_x_19) ;  /* 0x0000000c0098c947 */ /* 0x004fea0003800000 */
.L_x_18:
[----:B------:R-:W-:Y:S01]  /*3a40*/  BAR.SYNC.DEFER_BLOCKING 0x0 ;  /* 0x0000000000007b1d */ /* 0x000fe20000010000 */
[----:B------:R-:W-:Y:S01]  /*3a50*/  @P3 FMUL R54, R54, 0.25 ;  /* 0x3e80000036363820 */ /* 0x000fe20000400000 */
[----:B------:R-:W-:Y:S01]  /*3a60*/  FFMA.FTZ R3, R22, R3, 0.28857114911079406738 ;  /* 0x3e93bf9916037423 */ /* 0x000fe20000010003 */
[----:B------:R-:W-:Y:S01]  /*3a70*/  ISETP.GE.U32.AND P6, PT, R26, 0x7f800000, PT ;  /* 0x7f8000001a00780c */ /* 0x000fe20003fc6070 */
[----:B------:R-:W-:Y:S01]  /*3a80*/  UIMAD UR4, UR10, UR6, URZ ;  /* 0x000000060a0472a4 */ /* 0x000fe2000f8e02ff */
[----:B------:R-:W-:Y:S01]  /*3a90*/  @!P2 FMUL R54, R54, 16777216 ;  /* 0x4b8000003636a820 */ /* 0x000fe20000400000 */
[C---:B------:R-:W-:Y:S01]  /*3aa0*/  FFMA.FTZ R23, R22.reuse, R3, -0.36067417263984680176 ;  /* 0xbeb8aa4916177423 */ /* 0x040fe20000010003 */
[----:B------:R-:W-:Y:S01]  /*3ab0*/  FSEL R20, RZ, -23, P5 ;  /* 0xc1b80000ff147808 */ /* 0x000fe20002800000 */
[----:B------:R-:W2:Y:S01]  /*3ac0*/  LDC.64 R2, c[0x0][0x398] ;  /* 0x0000e600ff027b82 */ /* 0x000ea20000000a00 */
[----:B------:R-:W3:Y:S01]  /*3ad0*/  MUFU.RCP R46, R54 ;  /* 0x00000036002e7308 */ /* 0x000ee20000001000 */
[----:B------:R-:W-:Y:S01]  /*3ae0*/  FFMA.FTZ R23, R22, R23, 0.48089820146560668945 ;  /* 0x3ef6384a16177423 */ /* 0x000fe20000010017 */
[----:B------:R-:W-:Y:S01]  /*3af0*/  I2FP.F32.S32 R21, R21 ;  /* 0x0000001500157245 */ /* 0x000fe20000201400 */
[----:B------:R-:W-:Y:S01]  /*3b00*/  IMAD R24, R0, UR7, RZ ;  /* 0x0000000700187c24 */ /* 0x000fe2000f8e02ff */
[----:B------:R-:W-:Y:S01]  /*3b10*/  USHF.L.U32 UR5, UR4, 0x1, URZ ;  /* 0x0000000104057899 */ /* 0x000fe200080006ff */
[----:B------:R-:W-:-:S02]  /*3b20*/  FFMA.FTZ R23, R22, R23, -0.72134751081466674805 ;  /* 0xbf38aa3b16177423 */ /* 0x000fc40000010017 */
[----:B------:R-:W-:Y:S01]  /*3b30*/  FFMA.FTZ R20, R21, 1.1920928955078125e-07, R20 ;  /* 0x3400000015147823 */ /* 0x000fe20000010014 */
[----:B------:R-:W-:Y:S01]  /*3b40*/  SHF.L.U32 R21, R24, 0x1, RZ ;  /* 0x0000000118157819 */ /* 0x000fe200000006ff */
[----:B------:R-:W-:Y:S01]  /*3b50*/  FMUL R23, R22, R23 ;  /* 0x0000001716177220 */ /* 0x000fe20000400000 */
[----:B------:R-:W-:-:S04]  /*3b60*/  IMAD.HI R24, R24, 0x2, RZ ;  /* 0x0000000218187827 */ /* 0x000fc800078e02ff */
[C---:B------:R-:W-:Y:S01]  /*3b70*/  FMUL R23, R22.reuse, R23 ;  /* 0x0000001716177220 */ /* 0x040fe20000400000 */
[----:B------:R-:W4:Y:S02]  /*3b80*/  @!P1 SYNCS.CCTL.IV [UR11+0x2c00] ;  /* 0x002c0000ff0099b1 */ /* 0x000f24000800000b */
[----:B----4-:R-:W-:Y:S01]  /*3b90*/  BAR.SYNC.DEFER_BLOCKING 0x0 ;  /* 0x0000000000007b1d */ /* 0x010fe20000010000 */
[----:B------:R-:W-:-:S04]  /*3ba0*/  FFMA.FTZ R23, R22, 1.4426950216293334961, R23 ;  /* 0x3fb8aa3b16177823 */ /* 0x000fc80000010017 */
[----:B------:R-:W-:Y:S01]  /*3bb0*/  FADD R20, R20, R23 ;  /* 0x0000001714147221 */ /* 0x000fe20000000000 */
[----:B--2---:R-:W-:Y:S01]  /*3bc0*/  IADD3 R2, P4, P5, R21, UR5, R2 ;  /* 0x0000000515027c10 */ /* 0x004fe2000fd9e002 */
[----:B01----:R-:W0:Y:S01]  /*3bd0*/  LDTM.x16 R4, tmem[UR14] ;  /* 0x0000000e000479ee */ /* 0x003e220008240000 */
[----:B------:R-:W-:Y:S01]  /*3be0*/  @P6 MOV R21, 0x7f800000 ;  /* 0x7f80000000156802 */ /* 0x000fe20000000f00 */
[----:B------:R-:W-:-:S04]  /*3bf0*/  UIMAD.WIDE UR4, UR4, 0x2, URZ ;  /* 0x00000002040478a5 */ /* 0x000fc8000f8e02ff */
[C---:B------:R-:W-:Y:S01]  /*3c00*/  @P6 FFMA.FTZ R20, R26.reuse, R21, +INF ;  /* 0x7f8000001a146423 */ /* 0x040fe20000010015 */
[----:B------:R-:W-:Y:S02]  /*3c10*/  FSETP.NEU.AND P6, PT, R26, RZ, PT ;  /* 0x000000ff1a00720b */ /* 0x000fe40003fcd000 */
[----:B------:R-:W-:Y:S02]  /*3c20*/  IADD3.X R3, PT, PT, R24, UR5, R3, P4, P5 ;  /* 0x0000000518037c10 */ /* 0x000fe4000a7ea403 */
[----:B------:R-:W-:Y:S02]  /*3c30*/  FSEL R20, R20, -INF , P6 ;  /* 0xff80000014147808 */ /* 0x000fe40003000000 */
[----:B------:R-:W1:Y:S03]  /*3c40*/  LDCU UR4, c[0x0][0x3ec] ;  /* 0x00007d80ff0477ac */ /* 0x000e660008000800 */
[----:B------:R-:W-:Y:S01]  /*3c50*/  FFMA R53, R20, 0.69314718246459960938, R53 ;  /* 0x3f31721814357823 */ /* 0x000fe20000000035 */
[----:B------:R-:W2:Y:S01]  /*3c60*/  @!P1 SYNCS.CCTL.IV [UR11+0x2c08] ;  /* 0x002c0800ff0099b1 */ /* 0x000ea2000800000b */
[----:B------:R-:W-:Y:S01]  /*3c70*/  NOP ;  /* 0x0000000000007918 */ /* 0x000fe20000000000 */
[----:B0-----:R-:W-:Y:S01]  /*3c80*/  @P3 FMUL R4, R4, 0.25 ;  /* 0x3e80000004043820 */ /* 0x001fe20000400000 */
[----:B------:R-:W-:Y:S01]  /*3c90*/  @P3 FMUL R5, R5, 0.25 ;  /* 0x3e80000005053820 */ /* 0x000fe20000400000 */
[----:B------:R-:W-:Y:S01]  /*3ca0*/  @P3 FMUL R6, R6, 0.25 ;  /* 0x3e80000006063820 */ /* 0x000fe20000400000 */
[----:B------:R-:W-:Y:S01]  /*3cb0*/  @P3 FMUL R7, R7, 0.25 ;  /* 0x3e80000007073820 */ /* 0x000fe20000400000 */
[----:B------:R-:W-:Y:S01]  /*3cc0*/  @!P2 FMUL R4, R4, 16777216 ;  /* 0x4b8000000404a820 */ /* 0x000fe20000400000 */
[----:B------:R-:W-:Y:S01]  /*3cd0*/  @!P2 FMUL R5, R5, 16777216 ;  /* 0x4b8000000505a820 */ /* 0x000fe20000400000 */
[----:B------:R-:W-:Y:S01]  /*3ce0*/  @!P2 FMUL R6, R6, 16777216 ;  /* 0x4b8000000606a820 */ /* 0x000fe20000400000 */
[----:B------:R-:W-:Y:S01]  /*3cf0*/  @!P2 FMUL R7, R7, 16777216 ;  /* 0x4b8000000707a820 */ /* 0x000fe20000400000 */
[C---:B---3--:R-:W-:Y:S01]  /*3d00*/  FMUL R4, R46.reuse, R4 ;  /* 0x000000042e047220 */ /* 0x048fe20000400000 */
[C---:B------:R-:W-:Y:S01]  /*3d10*/  FMUL R5, R46.reuse, R5 ;  /* 0x000000052e057220 */ /* 0x040fe20000400000 */
[----:B------:R-:W-:Y:S01]  /*3d20*/  @P3 FMUL R15, R15, 0.25 ;  /* 0x3e8000000f0f3820 */ /* 0x000fe20000400000 */
[----:B------:R-:W-:Y:S01]  /*3d30*/  @P3 FMUL R17, R17, 0.25 ;  /* 0x3e80000011113820 */ /* 0x000fe20000400000 */
[C---:B------:R-:W-:Y:S01]  /*3d40*/  FMUL R48, R46.reuse, R6 ;  /* 0x000000062e307220 */ /* 0x040fe20000400000 */
[----:B------:R-:W-:Y:S01]  /*3d50*/  FMUL R7, R46, R7 ;  /* 0x000000072e077220 */ /* 0x000fe20000400000 */
[----:B------:R-:W-:Y:S01]  /*3d60*/  F2FP.F16.F32.PACK_AB R4, R5, R4 ;  /* 0x000000040504723e */ /* 0x000fe200000000ff */
[----:B------:R-:W-:Y:S01]  /*3d70*/  @!P2 FMUL R15, R15, 16777216 ;  /* 0x4b8000000f0fa820 */ /* 0x000fe20000400000 */
[----:B------:R-:W0:Y:S01]  /*3d80*/  LDC R5, c[0x0][0x3e8] ;  /* 0x0000fa00ff057b82 */ /* 0x000e220000000800 */
[----:B------:R-:W-:Y:S01]  /*3d90*/  @P3 FMUL R9, R9, 0.25 ;  /* 0x3e80000009093820 */ /* 0x000fe20000400000 */
[----:B------:R-:W-:Y:S01]  /*3da0*/  @P3 FMUL R14, R14, 0.25 ;  /* 0x3e8000000e0e3820 */ /* 0x000fe20000400000 */
[----:B------:R-:W-:Y:S01]  /*3db0*/  @P3 FMUL R16, R16, 0.25 ;  /* 0x3e80000010103820 */ /* 0x000fe20000400000 */
[----:B------:R-:W-:Y:S01]  /*3dc0*/  @P3 FMUL R8, R8, 0.25 ;  /* 0x3e80000008083820 */ /* 0x000fe20000400000 */
[----:B------:R-:W-:Y:S01]  /*3dd0*/  @!P2 FMUL R17, R17, 16777216 ;  /* 0x4b8000001111a820 */ /* 0x000fe20000400000 */
[----:B------:R-:W-:Y:S01]  /*3de0*/  @P3 FMUL R12, R12, 0.25 ;  /* 0x3e8000000c0c3820 */ /* 0x000fe20000400000 */
[----:B------:R-:W-:Y:S01]  /*3df0*/  FMUL R43, R46, R15 ;  /* 0x0000000f2e2b7220 */ /* 0x000fe20000400000 */
[----:B------:R-:W-:Y:S01]  /*3e00*/  F2FP.F16.F32.PACK_AB R48, R7, R48 ;  /* 0x000000300730723e */ /* 0x000fe200000000ff */
[----:B------:R-:W-:Y:S01]  /*3e10*/  @P3 FMUL R10, R10, 0.25 ;  /* 0x3e8000000a0a3820 */ /* 0x000fe20000400000 */
[----:B------:R-:W-:Y:S01]  /*3e20*/  @P3 FMUL R11, R11, 0.25 ;  /* 0x3e8000000b0b3820 */ /* 0x000fe20000400000 */
[----:B------:R-:W-:Y:S01]  /*3e30*/  @P3 FMUL R13, R13, 0.25 ;  /* 0x3e8000000d0d3820 */ /* 0x000fe20000400000 */
[----:B------:R-:W-:Y:S01]  /*3e40*/  @P3 FMUL R18, R18, 0.25 ;  /* 0x3e80000012123820 */ /* 0x000fe20000400000 */
[----:B------:R-:W-:Y:S01]  /*3e50*/  @!P2 FMUL R9, R9, 16777216 ;  /* 0x4b8000000909a820 */ /* 0x000fe20000400000 */
[----:B------:R-:W-:Y:S01]  /*3e60*/  @!P2 FMUL R14, R14, 16777216 ;  /* 0x4b8000000e0ea820 */ /* 0x000fe20000400000 */
[----:B------:R-:W-:Y:S01]  /*3e70*/  @!P2 FMUL R16, R16, 16777216 ;  /* 0x4b8000001010a820 */ /* 0x000fe20000400000 */
[----:B------:R-:W-:Y:S01]  /*3e80*/  @P3 FMUL R19, R19, 0.25 ;  /* 0x3e80000013133820 */ /* 0x000fe20000400000 */
[----:B------:R-:W-:Y:S01]  /*3e90*/  @!P2 FMUL R8, R8, 16777216 ;  /* 0x4b8000000808a820 */ /* 0x000fe20000400000 */
[----:B------:R-:W-:Y:S01]  /*3ea0*/  FMUL R47, R46, R17 ;  /* 0x000000112e2f7220 */ /* 0x000fe20000400000 */
[----:B------:R-:W-:Y:S01]  /*3eb0*/  @!P2 FMUL R12, R12, 16777216 ;  /* 0x4b8000000c0ca820 */ /* 0x000fe20000400000 */
[----:B------:R-:W-:Y:S01]  /*3ec0*/  @!P2 FMUL R10, R10, 16777216 ;  /* 0x4b8000000a0aa820 */ /* 0x000fe20000400000 */
[----:B------:R-:W-:Y:S01]  /*3ed0*/  @!P2 FMUL R11, R11, 16777216 ;  /* 0x4b8000000b0ba820 */ /* 0x000fe20000400000 */
[----:B------:R-:W-:Y:S01]  /*3ee0*/  @!P2 FMUL R13, R13, 16777216 ;  /* 0x4b8000000d0da820 */ /* 0x000fe20000400000 */
[----:B------:R-:W-:Y:S01]  /*3ef0*/  @!P2 FMUL R18, R18, 16777216 ;  /* 0x4b8000001212a820 */ /* 0x000fe20000400000 */
[----:B0-----:R-:W-:-:S02]  /*3f00*/  IMAD R7, R5, 0xc, RZ ;  /* 0x0000000c05077824 */ /* 0x001fc400078e02ff */
[C---:B------:R-:W-:Y:S01]  /*3f10*/  FMUL R37, R46.reuse, R9 ;  /* 0x000000092e257220 */ /* 0x040fe20000400000 */
[C---:B------:R-:W-:Y:S02]  /*3f20*/  IMAD R15, R5.reuse, 0x6, RZ ;  /* 0x00000006050f7824 */ /* 0x040fe400078e02ff */
[C---:B------:R-:W-:Y:S01]  /*3f30*/  FMUL R42, R46.reuse, R14 ;  /* 0x0000000e2e2a7220 */ /* 0x040fe20000400000 */
[C---:B------:R-:W-:Y:S02]  /*3f40*/  IMAD R51, R5.reuse, 0x18, RZ ;  /* 0x0000001805337824 */ /* 0x040fe400078e02ff */
[----:B------:R-:W-:Y:S01]  /*3f50*/  FMUL R44, R46, R16 ;  /* 0x000000102e2c7220 */ /* 0x000fe20000400000 */
[----:B------:R-:W-:Y:S02]  /*3f60*/  IMAD R31, R5, 0x14, RZ ;  /* 0x00000014051f7824 */ /* 0x000fe400078e02ff */
[----:B------:R-:W-:Y:S01]  /*3f70*/  @!P2 FMUL R19, R19, 16777216 ;  /* 0x4b8000001313a820 */ /* 0x000fe20000400000 */
[----:B------:R-:W-:-:S02]  /*3f80*/  IMAD R17, R5, 0x12, RZ ;  /* 0x0000001205117824 */ /* 0x000fc400078e02ff */
[C---:B------:R-:W-:Y:S01]  /*3f90*/  FMUL R36, R46.reuse, R8 ;  /* 0x000000082e247220 */ /* 0x040fe20000400000 */
[C---:B------:R-:W-:Y:S01]  /*3fa0*/  LEA R9, R5.reuse, R5, 0x1 ;  /* 0x0000000505097211 */ /* 0x040fe200078e08ff */
[----:B------:R-:W-:Y:S01]  /*3fb0*/  IMAD R21, R5, 0xa, RZ ;  /* 0x0000000a05157824 */ /* 0x000fe200078e02ff */
[-C--:B------:R-:W-:Y:S01]  /*3fc0*/  IADD3 R14, P6, PT, R7, R2.reuse, RZ ;  /* 0x00000002070e7210 */ /* 0x080fe20007fde0ff */
[----:B------:R-:W-:Y:S01]  /*3fd0*/  IMAD R29, R5, 0xe, RZ ;  /* 0x0000000e051d7824 */ /* 0x000fe200078e02ff */
[-C--:B------:R-:W-:Y:S01]  /*3fe0*/  IADD3 R16, P4, PT, R15, R2.reuse, RZ ;  /* 0x000000020f107210 */ /* 0x080fe20007f9e0ff */
[----:B------:R-:W-:Y:S01]  /*3ff0*/  IMAD R57, R5, 0x1c, RZ ;  /* 0x0000001c05397824 */ /* 0x000fe200078e02ff */
[-C--:B------:R-:W-:Y:S01]  /*4000*/  IADD3 R6, P2, PT, R51, R2.reuse, RZ ;  /* 0x0000000233067210 */ /* 0x080fe20007f5e0ff */
[----:B------:R-:W-:Y:S01]  /*4010*/  IMAD R49, R5, 0x16, RZ ;  /* 0x0000001605317824 */ /* 0x000fe200078e02ff */
[----:B------:R-:W-:Y:S01]  /*4020*/  IADD3 R8, P5, PT, R31, R2, RZ ;  /* 0x000000021f087210 */ /* 0x000fe20007fbe0ff */
[C---:B------:R-:W-:Y:S01]  /*4030*/  FMUL R40, R46.reuse, R12 ;  /* 0x0000000c2e287220 */ /* 0x040fe20000400000 */
[C---:B------:R-:W-:Y:S01]  /*4040*/  FMUL R38, R46.reuse, R10 ;  /* 0x0000000a2e267220 */ /* 0x040fe20000400000 */
[C---:B------:R-:W-:Y:S01]  /*4050*/  FMUL R39, R46.reuse, R11 ;  /* 0x0000000b2e277220 */ /* 0x040fe20000400000 */
[C---:B------:R-:W-:Y:S01]  /*4060*/  FMUL R41, R46.reuse, R13 ;  /* 0x0000000d2e297220 */ /* 0x040fe20000400000 */
[C---:B------:R-:W-:Y:S01]  /*4070*/  FMUL R45, R46.reuse, R18 ;  /* 0x000000122e2d7220 */ /* 0x040fe20000400000 */
[-C--:B------:R-:W-:Y:S01]  /*4080*/  IADD3 R12, P3, PT, R17, R2.reuse, RZ ;  /* 0x00000002110c7210 */ /* 0x080fe20007f7e0ff */
[----:B------:R-:W-:Y:S01]  /*4090*/  FMUL R46, R46, R19 ;  /* 0x000000132e2e7220 */ /* 0x000fe20000400000 */
[-C--:B------:R-:W-:Y:S01]  /*40a0*/  LEA.HI.X.SX32 R15, R15, R3.reuse, 0x1, P6 ;  /* 0x000000030f0f7211 */ /* 0x080fe200030f0eff */
[----:B------:R-:W-:Y:S01]  /*40b0*/  IMAD R19, R5, 0xb, RZ ;  /* 0x0000000b05137824 */ /* 0x000fe200078e02ff */
[----:B------:R-:W-:Y:S01]  /*40c0*/  LEA.HI.X.SX32 R17, R9, R3, 0x1, P4 ;  /* 0x0000000309117211 */ /* 0x000fe200020f0eff */
[C---:B------:R-:W-:Y:S01]  /*40d0*/  IMAD R55, R5.reuse, 0x1a, RZ ;  /* 0x0000001a05377824 */ /* 0x040fe200078e02ff */
[C---:B------:R-:W-:Y:S01]  /*40e0*/  LEA R11, R5.reuse, R5, 0x2 ;  /* 0x00000005050b7211 */ /* 0x040fe200078e10ff */
[----:B------:R-:W-:Y:S01]  /*40f0*/  IMAD R59, R5, 0x1e, RZ ;  /* 0x0000001e053b7824 */ /* 0x000fe200078e02ff */
[-C--:B------:R-:W-:Y:S01]  /*4100*/  LEA.HI.X.SX32 R7, R7, R3.reuse, 0x1, P2 ;  /* 0x0000000307077211 */ /* 0x080fe200010f0eff */
[----:B------:R0:W-:Y:S01]  /*4110*/  STG.E.U16 desc[UR30][R2.64], R4 ;  /* 0x0000000402007986 */ /* 0x0001e2000c10151e */
[----:B------:R-:W-:Y:S01]  /*4120*/  IADD3 R20, P6, PT, R21, R2, RZ ;  /* 0x0000000215147210 */ /* 0x000fe20007fde0ff */
[----:B------:R-:W-:Y:S01]  /*4130*/  IMAD R23, R5, 0xd, RZ ;  /* 0x0000000d05177824 */ /* 0x000fe200078e02ff */
[----:B------:R-:W-:Y:S01]  /*4140*/  LEA.HI.X.SX32 R9, R21, R3, 0x1, P5 ;  /* 0x0000000315097211 */ /* 0x000fe200028f0eff */
[----:B-1----:R-:W-:Y:S01]  /*4150*/  UIMAD UR4, UR10, UR4, URZ ;  /* 0x000000040a0472a4 */ /* 0x002fe2000f8e02ff */
[----:B------:R-:W-:-:S02]  /*4160*/  LEA R25, R5, -R5, 0x3 ;  /* 0x8000000505197211 */ /* 0x000fc400078e18ff */
[----:B------:R-:W-:Y:S01]  /*4170*/  LEA R13, R5, R5, 0x3 ;  /* 0x00000005050d7211 */ /* 0x000fe200078e18ff */
[----:B------:R-:W-:Y:S01]  /*4180*/  USHF.L.U32 UR6, UR4, 0x2, URZ ;  /* 0x0000000204067899 */ /* 0x000fe200080006ff */
[-C--:B------:R-:W-:Y:S01]  /*4190*/  IADD3 R10, P1, PT, R57, R2.reuse, RZ ;  /* 0x00000002390a7210 */ /* 0x080fe20007f3e0ff */
[----:B------:R-:W-:Y:S01]  /*41a0*/  UIMAD.WIDE UR4, UR4, 0x4, URZ ;  /* 0x00000004040478a5 */ /* 0x000fe2000f8e02ff */
[-C--:B------:R-:W-:Y:S02]  /*41b0*/  IADD3 R18, P2, PT, R49, R2.reuse, RZ ;  /* 0x0000000231127210 */ /* 0x080fe40007f5e0ff */
[----:B------:R-:W-:Y:S02]  /*41c0*/  IADD3 R24, P5, PT, R29, R2, RZ ;  /* 0x000000021d187210 */ /* 0x000fe40007fbe0ff */
[----:B------:R-:W-:Y:S02]  /*41d0*/  SHF.L.U32 R27, R5, 0x1, RZ ;  /* 0x00000001051b7819 */ /* 0x000fe400000006ff */
[----:B------:R-:W-:-:S02]  /*41e0*/  LEA.HI.X.SX32 R21, R11, R3, 0x1, P6 ;  /* 0x000000030b157211 */ /* 0x000fc400030f0eff */
[-C--:B------:R-:W-:Y:S02]  /*41f0*/  LEA.HI.X.SX32 R11, R29, R3.reuse, 0x1, P1 ;  /* 0x000000031d0b7211 */ /* 0x080fe400008f0eff */
[-C--:B------:R-:W-:Y:S02]  /*4200*/  LEA.HI.X.SX32 R25, R25, R3.reuse, 0x1, P5 ;  /* 0x0000000319197211 */ /* 0x080fe400028f0eff */
[-C--:B------:R-:W-:Y:S02]  /*4210*/  LEA.HI.X.SX32 R13, R13, R3.reuse, 0x1, P3 ;  /* 0x000000030d0d7211 */ /* 0x080fe400018f0eff */
[----:B------:R-:W-:Y:S02]  /*4220*/  LEA.HI.X.SX32 R19, R19, R3, 0x1, P2 ;  /* 0x0000000313137211 */ /* 0x000fe400010f0eff */
[-C--:B------:R-:W-:Y:S02]  /*4230*/  IADD3 R22, P4, PT, R55, R2.reuse, RZ ;  /* 0x0000000237167210 */ /* 0x080fe40007f9e0ff */
[----:B------:R-:W-:-:S02]  /*4240*/  IADD3 R26, P6, PT, R59, R2, RZ ;  /* 0x000000023b1a7210 */ /* 0x000fc40007fde0ff */
[-C--:B------:R-:W-:Y:S02]  /*4250*/  IADD3 R28, P1, PT, R27, R2.reuse, RZ ;  /* 0x000000021b1c7210 */ /* 0x080fe40007f3e0ff */
[CC--:B------:R-:W-:Y:S02]  /*4260*/  LEA R30, P5, R5.reuse, R2.reuse, 0x2 ;  /* 0x00000002051e7211 */ /* 0x0c0fe400078a10ff */
[CC--:B------:R-:W-:Y:S02]  /*4270*/  LEA R32, P3, R5.reuse, R2.reuse, 0x3 ;  /* 0x0000000205207211 */ /* 0x0c0fe400078618ff */
[C---:B------:R-:W-:Y:S02]  /*4280*/  LEA R34, P2, R5.reuse, R2, 0x4 ;  /* 0x0000000205227211 */ /* 0x040fe400078420ff */
[C---:B0-----:R-:W-:Y:S02]  /*4290*/  LEA R2, R5.reuse, -R5, 0x4 ;  /* 0x8000000505027211 */ /* 0x041fe400078e20ff */
[----:B------:R-:W-:-:S02]  /*42a0*/  SHF.L.U32 R33, R5, 0x2, RZ ;  /* 0x0000000205217819 */ /* 0x000fc400000006ff */
[----:B------:R-:W-:Y:S02]  /*42b0*/  SHF.L.U32 R35, R5, 0x3, RZ ;  /* 0x0000000305237819 */ /* 0x000fe400000006ff */
[-C--:B------:R-:W-:Y:S02]  /*42c0*/  LEA.HI.X.SX32 R31, R27, R3.reuse, 0x1, P5 ;  /* 0x000000031b1f7211 */ /* 0x080fe400028f0eff */
[-C--:B------:R-:W-:Y:S02]  /*42d0*/  LEA.HI.X.SX32 R23, R23, R3.reuse, 0x1, P4 ;  /* 0x0000000317177211 */ /* 0x080fe400020f0eff */
[-C--:B------:R-:W-:Y:S02]  /*42e0*/  LEA.HI.X.SX32 R29, R5, R3.reuse, 0x1, P1 ;  /* 0x00000003051d7211 */ /* 0x080fe400008f0eff */
[-C--:B------:R-:W-:Y:S02]  /*42f0*/  LEA.HI.X.SX32 R33, R33, R3.reuse, 0x1, P3 ;  /* 0x0000000321217211 */ /* 0x080fe400018f0eff */
[----:B------:R-:W-:-:S02]  /*4300*/  LEA.HI.X.SX32 R35, R35, R3, 0x1, P2 ;  /* 0x0000000323237211 */ /* 0x000fc400010f0eff */
[----:B------:R-:W-:Y:S02]  /*4310*/  LEA.HI.X.SX32 R27, R2, R3, 0x1, P6 ;  /* 0x00000003021b7211 */ /* 0x000fe400030f0eff */
[----:B------:R-:W-:Y:S01]  /*4320*/  PRMT R4, R4, 0x7632, R4 ;  /* 0x0000763204047816 */ /* 0x000fe20000000004 */
[----:B------:R-:W0:Y:S01]  /*4330*/  LDC.64 R2, c[0x0][0x3a0] ;  /* 0x0000e800ff027b82 */ /* 0x000e220000000a00 */
[----:B------:R-:W-:Y:S02]  /*4340*/  PRMT R5, R48, 0x7632, R5 ;  /* 0x0000763230057816 */ /* 0x000fe40000000005 */
[----:B------:R-:W-:Y:S01]  /*4350*/  F2FP.F16.F32.PACK_AB R36, R37, R36 ;  /* 0x000000242524723e */ /* 0x000fe200000000ff */
[----:B------:R1:W-:Y:S01]  /*4360*/  STG.E.U16 desc[UR30][R28.64], R4 ;  /* 0x000000041c007986 */ /* 0x0003e2000c10151e */
[----:B------:R-:W-:Y:S02]  /*4370*/  F2FP.F16.F32.PACK_AB R38, R39, R38 ;  /* 0x000000262726723e */ /* 0x000fe400000000ff */
[----:B------:R-:W-:Y:S01]  /*4380*/  F2FP.F16.F32.PACK_AB R40, R41, R40 ;  /* 0x000000282928723e */ /* 0x000fe200000000ff */
[----:B------:R-:W-:Y:S01]  /*4390*/  STG.E.U16 desc[UR30][R30.64], R48 ;  /* 0x000000301e007986 */ /* 0x000fe2000c10151e */
[----:B------:R-:W-:-:S02]  /*43a0*/  F2FP.F16.F32.PACK_AB R42, R43, R42 ;  /* 0x0000002a2b2a723e */ /* 0x000fc400000000ff */
[----:B------:R-:W-:Y:S01]  /*43b0*/  F2FP.F16.F32.PACK_AB R44, R47, R44 ;  /* 0x0000002c2f2c723e */ /* 0x000fe200000000ff */
[----:B------:R3:W-:Y:S01]  /*43c0*/  STG.E.U16 desc[UR30][R16.64], R5 ;  /* 0x0000000510007986 */ /* 0x0007e2000c10151e */
[----:B------:R-:W-:-:S03]  /*43d0*/  F2FP.F16.F32.PACK_AB R45, R46, R45 ;  /* 0x0000002d2e2d723e */ /* 0x000fc600000000ff */
[----:B------:R-:W-:Y:S01]  /*43e0*/  STG.E.U16 desc[UR30][R32.64], R36 ;  /* 0x0000002420007986 */ /* 0x000fe2000c10151e */
[----:B-1----:R-:W-:Y:S02]  /*43f0*/  PRMT R4, R38, 0x7632, R4 ;  /* 0x0000763226047816 */ /* 0x002fe40000000004 */
[----:B---3--:R-:W-:Y:S02]  /*4400*/  PRMT R17, R36, 0x7632, R17 ;  /* 0x0000763224117816 */ /* 0x008fe40000000011 */
[C---:B------:R-:W-:Y:S01]  /*4410*/  SHF.L.U32 R5, R0.reuse, 0x2, RZ ;  /* 0x0000000200057819 */ /* 0x040fe200000006ff */
[----:B------:R-:W-:Y:S02]  /*4420*/  IMAD.HI R0, R0, 0x4, RZ ;  /* 0x0000000400007827 */ /* 0x000fe400078e02ff */
[----:B------:R-:W-:Y:S01]  /*4430*/  STG.E.U16 desc[UR30][R20.64], R17 ;  /* 0x0000001114007986 */ /* 0x000fe2000c10151e */
[----:B0-----:R-:W-:-:S03]  /*4440*/  IADD3 R2, P1, P2, R5, UR6, R2 ;  /* 0x0000000605027c10 */ /* 0x001fc6000fa3e002 */
[----:B------:R0:W-:Y:S01]  /*4450*/  STG.E.U16 desc[UR30][R14.64], R38 ;  /* 0x000000260e007986 */ /* 0x0001e2000c10151e */
[----:B------:R-:W-:-:S03]  /*4460*/  IADD3.X R3, PT, PT, R0, UR5, R3, P1, P2 ;  /* 0x0000000500037c10 */ /* 0x000fc60008fe4403 */
[----:B------:R1:W-:Y:S04]  /*4470*/  STG.E.U16 desc[UR30][R24.64], R4 ;  /* 0x0000000418007986 */ /* 0x0003e8000c10151e */
[----:B------:R-:W-:Y:S01]  /*4480*/  STG.E.U16 desc[UR30][R34.64], R40 ;  /* 0x0000002822007986 */ /* 0x000fe2000c10151e */
[----:B0-----:R-:W-:Y:S02]  /*4490*/  PRMT R15, R40, 0x7632, R15 ;  /* 0x00007632280f7816 */ /* 0x001fe4000000000f */
[----:B-1----:R-:W-:-:S03]  /*44a0*/  PRMT R4, R44, 0x7632, R4 ;  /* 0x000076322c047816 */ /* 0x002fc60000000004 */
[----:B------:R0:W-:Y:S04]  /*44b0*/  STG.E.U16 desc[UR30][R12.64], R15 ;  /* 0x0000000f0c007986 */ /* 0x0001e8000c10151e */
[----:B------:R-:W-:Y:S01]  /*44c0*/  STG.E.U16 desc[UR30][R8.64], R42 ;  /* 0x0000002a08007986 */ /* 0x000fe2000c10151e */
[----:B0-----:R-:W-:-:S05]  /*44d0*/  PRMT R13, R42, 0x7632, R13 ;  /* 0x000076322a0d7816 */ /* 0x001fca000000000d */
[----:B------:R0:W-:Y:S04]  /*44e0*/  STG.E.U16 desc[UR30][R18.64], R13 ;  /* 0x0000000d12007986 */ /* 0x0001e8000c10151e */
[----:B------:R1:W-:Y:S04]  /*44f0*/  STG.E.U16 desc[UR30][R6.64], R44 ;  /* 0x0000002c06007986 */ /* 0x0003e8000c10151e */
[----:B------:R1:W-:Y:S01]  /*4500*/  STG.E.U16 desc[UR30][R22.64], R4 ;  /* 0x0000000416007986 */ /* 0x0003e2000c10151e */
[----:B0-----:R-:W-:-:S03]  /*4510*/  PRMT R13, R45, 0x7632, R13 ;  /* 0x000076322d0d7816 */ /* 0x001fc6000000000d */
[----:B------:R1:W-:Y:S04]  /*4520*/  STG.E.U16 desc[UR30][R10.64], R45 ;  /* 0x0000002d0a007986 */ /* 0x0003e8000c10151e */
[----:B------:R1:W-:Y:S04]  /*4530*/  STG.E.U16 desc[UR30][R26.64], R13 ;  /* 0x0000000d1a007986 */ /* 0x0003e8000c10151e */
[----:B------:R1:W-:Y:S01]  /*4540*/  STG.E desc[UR30][R2.64], R53 ;  /* 0x0000003502007986 */ /* 0x0003e2000c10191e */
[----:B--2---:R-:W-:Y:S06]  /*4550*/  BAR.SYNC.DEFER_BLOCKING 0x0 ;  /* 0x0000000000007b1d */ /* 0x004fec0000010000 */
[----:B------:R-:W-:Y:S05]  /*4560*/  @P0 BRA `(.L_x_20) ;  /* 0x0000000000a00947 */ /* 0x000fea0003800000 */
[----:B------:R-:W0:Y:S01]  /*4570*/  S2UR UR5, SR_CgaCtaId ;  /* 0x00000000000579c3 */ /* 0x000e220000008800 */
[----:B------:R-:W-:Y:S01]  /*4580*/  NOP ;  /* 0x0000000000007918 */ /* 0x000fe20000000000 */
[----:B------:R-:W-:Y:S01]  /*4590*/  UMOV UR4, 0x50 ;  /* 0x0000005000047882 */ /* 0x000fe20000000000 */
[----:B------:R-:W-:Y:S01]  /*45a0*/  MOV R0, UR12 ;  /* 0x0000000c00007c02 */ /* 0x000fe20008000f00 */
[----:B-1----:R-:W-:Y:S01]  /*45b0*/  HFMA2 R7, -RZ, RZ, 0, 5.9604644775390625e-08 ;  /* 0x00000001ff077431 */ /* 0x002fe200000001ff */
[----:B------:R-:W-:Y:S02]  /*45c0*/  MOV R3, 0xf ;  /* 0x0000000f00037802 */ /* 0x000fe40000000f00 */
[----:B------:R-:W-:-:S04]  /*45d0*/  LOP3.LUT R0, R0, 0xffff, RZ, 0xc0, !PT ;  /* 0x0000ffff00007812 */ /* 0x000fc800078ec0ff */
[----:B------:R-:W-:-:S04]  /*45e0*/  SHF.R.U32.HI R0, RZ, 0x5, R0 ;  /* 0x00000005ff007819 */ /* 0x000fc80000011600 */
[----:B------:R-:W-:Y:S02]  /*45f0*/  IADD3 R2, PT, PT, R0, 0x10, RZ ;  /* 0x0000001000027810 */ /* 0x000fe40007ffe0ff */
[----:B------:R-:W-:Y:S01]  /*4600*/  SHF.L.U32 R0, R3, R0, RZ ;  /* 0x0000000003007219 */ /* 0x000fe200000006ff */
[----:B0-----:R-:W-:Y:S01]  /*4610*/  ULEA UR6, UR5, UR4, 0x18 ;  /* 0x0000000405067291 */ /* 0x001fe2000f8ec0ff */
[----:B------:R-:W-:-:S04]  /*4620*/  SHF.L.U32 R3, R7, R2, RZ ;  /* 0x0000000207037219 */ /* 0x000fc800000006ff */
[----:B------:R-:W-:-:S04]  /*4630*/  LOP3.LUT R0, R3, R0, RZ, 0xfc, !PT ;  /* 0x0000000003007212 */ /* 0x000fc800078efcff */
[----:B------:R-:W0:Y:S01]  /*4640*/  LDS R5, [UR6] ;  /* 0x00000006ff057984 */ /* 0x000e220008000800 */
[C---:B------:R-:W-:Y:S02]  /*4650*/  LOP3.LUT R2, R0.reuse, 0xffff, RZ, 0xc0, !PT ;  /* 0x0000ffff00027812 */ /* 0x040fe400078ec0ff */
[----:B0-----:R-:W-:-:S04]  /*4660*/  LOP3.LUT R3, R0, 0xffff, R5, 0x80, !PT ;  /* 0x0000ffff00037812 */ /* 0x001fc800078e8005 */
[----:B------:R-:W-:-:S13]  /*4670*/  ISETP.NE.AND P0, PT, R3, R2, PT ;  /* 0x000000020300720c */ /* 0x000fda0003f05270 */
[----:B------:R-:W-:Y:S05]  /*4680*/  @P0 BRA `(.L_x_21) ;  /* 0x0000000000500947 */ /* 0x000fea0003800000 */
[----:B------:R-:W-:Y:S02]  /*4690*/  SHF.R.U32.HI R5, RZ, 0x10, R5 ;  /* 0x00000010ff057819 */ /* 0x000fe40000011605 */
[----:B------:R-:W-:-:S04]  /*46a0*/  SHF.R.U32.HI R2, RZ, 0x10, R0 ;  /* 0x00000010ff027819 */ /* 0x000fc80000011600 */
[----:B------:R-:W-:-:S04]  /*46b0*/  LOP3.LUT R5, R5, R2, RZ, 0xc0, !PT ;  /* 0x0000000205057212 */ /* 0x000fc800078ec0ff */
[----:B------:R-:W-:-:S13]  /*46c0*/  ISETP.NE.AND P0, PT, R5, R2, PT ;  /* 0x000000020500720c */ /* 0x000fda0003f05270 */
[----:B------:R-:W-:Y:S05]  /*46d0*/  @P0 BRA `(.L_x_22) ;  /* 0x0000000000300947 */ /* 0x000fea0003800000 */
[----:B------:R-:W-:Y:S01]  /*46e0*/  R2UR UR4, R0 ;  /* 0x00000000000472ca */ /* 0x000fe200000e0000 */
[----:B------:R-:W-:Y:S01]  /*46f0*/  VOTEU.ANY UR5, UPT, PT ;  /* 0x0000000000057886 */ /* 0x000fe200038e0100 */
[----:B------:R-:W0:Y:S01]  /*4700*/  S2R R0, SR_LANEID ;  /* 0x0000000000007919 */ /* 0x000e220000000000 */
[----:B------:R-:W-:-:S10]  /*4710*/  UFLO.U32 UR5, UR5 ;  /* 0x00000005000572bd */ /* 0x000fd400080e0000 */
[----:B------:R-:W-:-:S06]  /*4720*/  ULOP3.LUT UR4, URZ, UR4, URZ, 0x33, !UPT ;  /* 0x00000004ff047292 */ /* 0x000fcc000f8e33ff */
[----:B------:R-:W-:-:S04]  /*4730*/  MOV R2, UR4 ;  /* 0x0000000400027c02 */ /* 0x000fc80008000f00 */
[----:B------:R-:W1:Y:S02]  /*4740*/  REDUX UR7, R2 ;  /* 0x00000000020773c4 */ /* 0x000e640000000000 */
[----:B------:R2:W-:Y:S01]  /*4750*/  UTCATOMSWS.AND URZ, UR4 ;  /* 0x0000000400ff79e3 */ /* 0x0005e20008000000 */
[----:B0-----:R-:W-:Y:S02]  /*4760*/  ISETP.EQ.U32.AND P0, PT, R0, UR5, PT ;  /* 0x0000000500007c0c */ /* 0x001fe4000bf02070 */
[----:B-1----:R-:W-:-:S11]  /*4770*/  MOV R0, UR7 ;  /* 0x0000000700007c02 */ /* 0x002fd60008000f00 */
[----:B------:R2:W-:Y:S01]  /*4780*/  @P0 ATOMS.AND RZ, [UR6], R0 ;  /* 0x00000000ffff098c */ /* 0x0005e2000a800006 */
[----:B------:R-:W-:Y:S05]  /*4790*/  BRA `(.L_x_20) ;  /* 0x0000000000147947 */ /* 0x000fea0003800000 */
.L_x_22:
[----:B------:R-:W-:-:S07]  /*47a0*/  MOV R2, 0x47c0 ;  /* 0x000047c000027802 */ /* 0x000fce0000000f00 */
[----:B------:R-:W-:Y:S05]  /*47b0*/  CALL.REL.NOINC `($__internal_0_$__cuda_sm10x_tcgen05_guardrail_trap_col_being_dealloced_not_returned_by_alloc) ;  /* 0x0000000000447944 */ /* 0x000fea0003c00000 */
[----:B------:R-:W-:Y:S05]  /*47c0*/  BRA `(.L_x_20) ;  /* 0x0000000000087947 */ /* 0x000fea0003800000 */
.L_x_21:
[----:B------:R-:W-:-:S07]  /*47d0*/  MOV R2, 0x47f0 ;  /* 0x000047f000027802 */ /* 0x000fce0000000f00 */
[----:B------:R-:W-:Y:S05]  /*47e0*/  CALL.REL.NOINC `($__internal_2_$__cuda_sm10x_tcgen05_guardrail_trap_unallocated_columns_being_dealloced) ;  /* 0x0000000000507944 */ /* 0x000fea0003c00000 */
.L_x_20:
[----:B------:R-:W-:Y:S01]  /*47f0*/  NOP ;  /* 0x0000000000007918 */ /* 0x000fe20000000000 */
[----:B--2---:R-:W-:Y:S05]  /*4800*/  EXIT ;  /* 0x000000000000794d */ /* 0x004fea0003800000 */
.L_x_8:
[----:B------:R-:W1:Y:S02]  /*4810*/  SYNCS.PHASECHK.TRANS64.TRYWAIT P4, [UR11+0x2400], RZ ;  /* 0x002400ffff0075a7 */ /* 0x000e64000808110b */
[----:B-1----:R-:W-:Y:S05]  /*4820*/  @!P4 BRA `(.L_x_8) ;  /* 0xfffffffc00f8c947 */ /* 0x002fea000383ffff */
[----:B------:R-:W-:Y:S05]  /*4830*/  BRA `(.L_x_7) ;  /* 0xffffffc800407947 */ /* 0x000fea000383ffff */
.L_x_14:
[----:B------:R-:W2:Y:S02]  /*4840*/  SYNCS.PHASECHK.TRANS64.TRYWAIT P2, [UR11+0x2c10], RZ ;  /* 0x002c10ffff0075a7 */ /* 0x000ea4000804110b */
[----:B--2---:R-:W-:Y:S05]  /*4850*/  @!P2 BRA `(.L_x_14) ;  /* 0xfffffffc00f8a947 */ /* 0x004fea000383ffff */
[----:B------:R-:W-:Y:S05]  /*4860*/  BRA `(.L_x_23) ;  /* 0xffffffdc00d47947 */ /* 0x000fea000383ffff */
.L_x_15:
[----:B------:R-:W0:Y:S02]  /*4870*/  SYNCS.PHASECHK.TRANS64.TRYWAIT P2, [UR15], R36 ;  /* 0x00000024ff0075a7 */ /* 0x000e24000804110f */
[----:B0-----:R-:W-:Y:S05]  /*4880*/  @!P2 BRA `(.L_x_15) ;  /* 0xfffffffc00f8a947 */ /* 0x001fea000383ffff */
[----:B------:R-:W-:Y:S05]  /*4890*/  BRA `(.L_x_24) ;  /* 0xffffffe000d47947 */ /* 0x000fea000383ffff */
.L_x_19:
[----:B------:R-:W2:Y:S02]  /*48a0*/  SYNCS.PHASECHK.TRANS64.TRYWAIT P4, [UR15], R2 ;  /* 0x00000002ff0075a7 */ /* 0x000ea4000808110f */
[----:B--2---:R-:W-:Y:S05]  /*48b0*/  @!P4 BRA `(.L_x_19) ;  /* 0xfffffffc00f8c947 */ /* 0x004fea000383ffff */
[----:B------:R-:W-:Y:S05]  /*48c0*/  BRA `(.L_x_18) ;  /* 0xfffffff0005c7947 */ /* 0x000fea000383ffff */
        .weak           $__internal_0_$__cuda_sm10x_tcgen05_guardrail_trap_col_being_dealloced_not_returned_by_alloc
        .type           $__internal_0_$__cuda_sm10x_tcgen05_guardrail_trap_col_being_dealloced_not_returned_by_alloc,@function
        .size           $__internal_0_$__cuda_sm10x_tcgen05_guardrail_trap_col_being_dealloced_not_returned_by_alloc,($__internal_1_$__cuda_sm10x_tcgen05_guardrail_trap_phase_invalid_during_alloc - $__internal_0_$__cuda_sm10x_tcgen05_guardrail_trap_col_being_dealloced_not_returned_by_alloc)
$__internal_0_$__cuda_sm10x_tcgen05_guardrail_trap_col_being_dealloced_not_returned_by_alloc:
[----:B------:R-:W-:Y:S05]  /*48d0*/  BPT.TRAP 0x1 ;  /* 0x000000040000795c */ /* 0x000fea0000300000 */
[----:B------:R-:W-:-:S04]  /*48e0*/  MOV R3, 0x0 ;  /* 0x0000000000037802 */ /* 0x000fc80000000f00 */
[----:B------:R-:W-:Y:S05]  /*48f0*/  RET.REL.NODEC R2 `(attn_fwd) ;  /* 0xffffffb402c07950 */ /* 0x000fea0003c3ffff */
        .weak           $__internal_1_$__cuda_sm10x_tcgen05_guardrail_trap_phase_invalid_during_alloc
        .type           $__internal_1_$__cuda_sm10x_tcgen05_guardrail_trap_phase_invalid_during_alloc,@function
        .size           $__internal_1_$__cuda_sm10x_tcgen05_guardrail_trap_phase_invalid_during_alloc,($__internal_2_$__cuda_sm10x_tcgen05_guardrail_trap_unallocated_columns_being_dealloced - $__internal_1_$__cuda_sm10x_tcgen05_guardrail_trap_phase_invalid_during_alloc)
$__internal_1_$__cuda_sm10x_tcgen05_guardrail_trap_phase_invalid_during_alloc:
[----:B------:R-:W-:Y:S05]  /*4900*/  BPT.TRAP 0x1 ;  /* 0x000000040000795c */ /* 0x000fea0000300000 */
[----:B------:R-:W-:-:S04]  /*4910*/  HFMA2 R3, -RZ, RZ, 0, 0 ;  /* 0x00000000ff037431 */ /* 0x000fc800000001ff */
[----:B------:R-:W-:Y:S05]  /*4920*/  RET.REL.NODEC R2 `(attn_fwd) ;  /* 0xffffffb402b47950 */ /* 0x000fea0003c3ffff */
        .weak           $__internal_2_$__cuda_sm10x_tcgen05_guardrail_trap_unallocated_columns_being_dealloced
        .type           $__internal_2_$__cuda_sm10x_tcgen05_guardrail_trap_unallocated_columns_being_dealloced,@function
        .size           $__internal_2_$__cuda_sm10x_tcgen05_guardrail_trap_unallocated_columns_being_dealloced,(.L_x_28 - $__internal_2_$__cuda_sm10x_tcgen05_guardrail_trap_unallocated_columns_being_dealloced)
$__internal_2_$__cuda_sm10x_tcgen05_guardrail_trap_unallocated_columns_being_dealloced:
[----:B------:R-:W-:Y:S05]  /*4930*/  BPT.TRAP 0x1 ;  /* 0x000000040000795c */ /* 0x000fea0000300000 */
[----:B------:R-:W-:-:S04]  /*4940*/  MOV R3, 0x0 ;  /* 0x0000000000037802 */ /* 0x000fc80000000f00 */
[----:B------:R-:W-:Y:S05]  /*4950*/  RET.REL.NODEC R2 `(attn_fwd) ;  /* 0xffffffb402a87950 */ /* 0x000fea0003c3ffff */
.L_x_25:
[----:B------:R-:W-:-:S00]  /*4960*/  BRA `(.L_x_25) ;  /* 0xfffffffc00fc7947 */ /* 0x000fc0000383ffff */
[----:B------:R-:W-:-:S00]  /*4970*/  NOP ;  /* 0x0000000000007918 */ /* 0x000fc00000000000 */
        /* <DEDUP_REMOVED lines=8> */
.L_x_28:


//--------------------- .nv.global.init           --------------------------
	.section	.nv.global.init,"aw",@progbits
.nv.global.init:
	.type		_$_str,@object
	.size		_$_str,(.L_3 - _$_str)
_$_str:
        /*0000*/ 	.byte	0x5f, 0x5f, 0x43, 0x55, 0x44, 0x41, 0x5f, 0x46, 0x54, 0x5a, 0x00
.L_3:


//--------------------- .nv.shared.attn_fwd       --------------------------
	.section	.nv.shared.attn_fwd,"aw",@nobits
	.sectionflags	@""
	.align	16
	.zero		1024


//--------------------- .nv.shared.reserved.0     --------------------------
	.section	.nv.shared.reserved.0,"aw",@nobits
	.align	8
	.weak		__nv_reservedSMEM_offset_0_alias
	.size		__nv_reservedSMEM_offset_0_alias, 0, 64
	.other		__nv_reservedSMEM_offset_0_alias,@"STO_CUDA_RESERVED_SHARED STV_DEFAULT"
__nv_reservedSMEM_offset_0_alias:
	.zero		0
.nv.shared.reserved.0:
	.zero		64
	.weak		__nv_reservedSMEM_allocation_phase
	.type		__nv_reservedSMEM_allocation_phase,@object
	.size		__nv_reservedSMEM_allocation_phase,(.L_0 - __nv_reservedSMEM_allocation_phase)
__nv_reservedSMEM_allocation_phase:
	.zero		1
.L_0:
	.zero		7
	.weak		__nv_reservedSMEM_devtool_atexit_pc
	.type		__nv_reservedSMEM_devtool_atexit_pc,@object
	.size		__nv_reservedSMEM_devtool_atexit_pc,(__nv_reservedSMEM_allocation_mask - __nv_reservedSMEM_devtool_atexit_pc)
__nv_reservedSMEM_devtool_atexit_pc:
	.zero		8
	.weak		__nv_reservedSMEM_allocation_mask
	.type		__nv_reservedSMEM_allocation_mask,@object
	.size		__nv_reservedSMEM_allocation_mask,(.L_2 - __nv_reservedSMEM_allocation_mask)
__nv_reservedSMEM_allocation_mask:
	.zero		4
.L_2:


//--------------------- .nv.constant0.attn_fwd    --------------------------
	.section	.nv.constant0.attn_fwd,"a",@progbits
	.sectionflags	@""
	.align	4
.nv.constant0.attn_fwd:
	.zero		1032


//--------------------- SYMBOLS --------------------------

	.type		.nv.reservedSmem.offset0,@object
	.size		.nv.reservedSmem.offset0,0x4
	.type		.nv.reservedSmem.cap,@object
	.size		.nv.reservedSmem.cap,0x4
